	.target	sm_80

	.elftype	@"ET_EXEC"


//--------------------- .note.nv.tkinfo           --------------------------
	.section	.note.nv.tkinfo,"",@"SHT_NOTE"
	.sectionflags	@"SHF_NOTE_NV_TKINFO"
	.tkinfo
        /*0018*/ 	.word	0x00000002
        /*0030*/ 	.string	""
        /*0030*/ 	.string	"ptxas"
        /*0030*/ 	.string	"Cuda compilation tools, release 13.0, V13.0.88"
        /*0030*/ 	.string	"Build cuda_13.0.r13.0/compiler.36424714_0"
        /*0030*/ 	.string	"-v  -suppress-debug-info  -lineinfo  -arch sm_80 "



//--------------------- .note.nv.cuinfo           --------------------------
	.section	.note.nv.cuinfo,"",@"SHT_NOTE"
	.sectionflags	@"SHF_NOTE_NV_CUINFO"
        /*0018*/ 	.short	0x0002
        /*001a*/ 	.short	0x0050
        /*001c*/ 	.short	0x0082
	.zero		2


//--------------------- .nv.info                  --------------------------
	.section	.nv.info,"",@"SHT_CUDA_INFO"
	.align	4


	//----- nvinfo : EIATTR_REGCOUNT
	.align		4
        /*0000*/ 	.byte	0x04, 0x2f
        /*0002*/ 	.short	(.L_2 - .L_1)
	.align		4
.L_1:
        /*0004*/ 	.word	index@(attn_fwd)
        /*0008*/ 	.word	0x00000057


	//----- nvinfo : EIATTR_FRAME_SIZE
	.align		4
.L_2:
        /*000c*/ 	.byte	0x04, 0x11
        /*000e*/ 	.short	(.L_4 - .L_3)
	.align		4
.L_3:
        /*0010*/ 	.word	index@(attn_fwd)
        /*0014*/ 	.word	0x00000000


	//----- nvinfo : EIATTR_MIN_STACK_SIZE
	.align		4
.L_4:
        /*0018*/ 	.byte	0x04, 0x12
        /*001a*/ 	.short	(.L_6 - .L_5)
	.align		4
.L_5:
        /*001c*/ 	.word	index@(attn_fwd)
        /*0020*/ 	.word	0x00000000
.L_6:


//--------------------- .nv.info.attn_fwd         --------------------------
	.section	.nv.info.attn_fwd,"",@"SHT_CUDA_INFO"
	.sectionflags	@""
	.align	4


	//----- nvinfo : EIATTR_CUDA_API_VERSION
	.align		4
        /*0000*/ 	.byte	0x04, 0x37
        /*0002*/ 	.short	(.L_8 - .L_7)
.L_7:
        /*0004*/ 	.word	0x00000082


	//----- nvinfo : EIATTR_SW2861232_WAR
	.align		4
.L_8:
        /*0008*/ 	.byte	0x01, 0x35
	.zero		2


	//----- nvinfo : EIATTR_PARAM_CBANK
	.align		4
        /*000c*/ 	.byte	0x04, 0x0a
        /*000e*/ 	.short	(.L_10 - .L_9)
	.align		4
.L_9:
        /*0010*/ 	.word	index@(.nv.constant0.attn_fwd)
        /*0014*/ 	.short	0x0160
        /*0016*/ 	.short	0x0088


	//----- nvinfo : EIATTR_CBANK_PARAM_SIZE
	.align		4
.L_10:
        /*0018*/ 	.byte	0x03, 0x19
        /*001a*/ 	.short	0x0088


	//----- nvinfo : EIATTR_KPARAM_INFO
	.align		4
        /*001c*/ 	.byte	0x04, 0x17
        /*001e*/ 	.short	(.L_12 - .L_11)
.L_11:
        /*0020*/ 	.word	0x00000000
        /*0024*/ 	.short	0x0019
        /*0026*/ 	.short	0x0080
        /*0028*/ 	.byte	0x00, 0xf4, 0x21, 0x00


	//----- nvinfo : EIATTR_KPARAM_INFO
	.align		4
.L_12:
        /*002c*/ 	.byte	0x04, 0x17
        /*002e*/ 	.short	(.L_14 - .L_13)
.L_13:
        /*0030*/ 	.word	0x00000000
        /*0034*/ 	.short	0x0018
        /*0036*/ 	.short	0x0078
        /*0038*/ 	.byte	0x00, 0xf4, 0x21, 0x00


	//----- nvinfo : EIATTR_KPARAM_INFO
	.align		4
.L_14:
        /*003c*/ 	.byte	0x04, 0x17
        /*003e*/ 	.short	(.L_16 - .L_15)
.L_15:
        /*0040*/ 	.word	0x00000000
        /*0044*/ 	.short	0x0017
        /*0046*/ 	.short	0x0070
        /*0048*/ 	.byte	0x00, 0xf0, 0x11, 0x00


	//----- nvinfo : EIATTR_KPARAM_INFO
	.align		4
.L_16:
        /*004c*/ 	.byte	0x04, 0x17
        /*004e*/ 	.short	(.L_18 - .L_17)
.L_17:
        /*0050*/ 	.word	0x00000000
        /*0054*/ 	.short	0x0016
        /*0056*/ 	.short	0x006c
        /*0058*/ 	.byte	0x00, 0xf0, 0x11, 0x00


	//----- nvinfo : EIATTR_KPARAM_INFO
	.align		4
.L_18:
        /*005c*/ 	.byte	0x04, 0x17
        /*005e*/ 	.short	(.L_20 - .L_19)
.L_19:
        /*0060*/ 	.word	0x00000000
        /*0064*/ 	.short	0x0015
        /*0066*/ 	.short	0x0068
        /*0068*/ 	.byte	0x00, 0xf0, 0x11, 0x00


	//----- nvinfo : EIATTR_KPARAM_INFO
	.align		4
.L_20:
        /*006c*/ 	.byte	0x04, 0x17
        /*006e*/ 	.short	(.L_22 - .L_21)
.L_21:
        /*0070*/ 	.word	0x00000000
        /*0074*/ 	.short	0x0014
        /*0076*/ 	.short	0x0064
        /*0078*/ 	.byte	0x00, 0xf0, 0x11, 0x00


	//----- nvinfo : EIATTR_KPARAM_INFO
	.align		4
.L_22:
        /*007c*/ 	.byte	0x04, 0x17
        /*007e*/ 	.short	(.L_24 - .L_23)
.L_23:
        /*0080*/ 	.word	0x00000000
        /*0084*/ 	.short	0x0013
        /*0086*/ 	.short	0x0060
        /*0088*/ 	.byte	0x00, 0xf0, 0x11, 0x00


	//----- nvinfo : EIATTR_KPARAM_INFO
	.align		4
.L_24:
        /*008c*/ 	.byte	0x04, 0x17
        /*008e*/ 	.short	(.L_26 - .L_25)
.L_25:
        /*0090*/ 	.word	0x00000000
        /*0094*/ 	.short	0x0012
        /*0096*/ 	.short	0x005c
        /*0098*/ 	.byte	0x00, 0xf0, 0x11, 0x00


	//----- nvinfo : EIATTR_KPARAM_INFO
	.align		4
.L_26:
        /*009c*/ 	.byte	0x04, 0x17
        /*009e*/ 	.short	(.L_28 - .L_27)
.L_27:
        /*00a0*/ 	.word	0x00000000
        /*00a4*/ 	.short	0x0011
        /*00a6*/ 	.short	0x0058
        /*00a8*/ 	.byte	0x00, 0xf0, 0x11, 0x00


	//----- nvinfo : EIATTR_KPARAM_INFO
	.align		4
.L_28:
        /*00ac*/ 	.byte	0x04, 0x17
        /*00ae*/ 	.short	(.L_30 - .L_29)
.L_29:
        /*00b0*/ 	.word	0x00000000
        /*00b4*/ 	.short	0x0010
        /*00b6*/ 	.short	0x0054
        /*00b8*/ 	.byte	0x00, 0xf0, 0x11, 0x00


	//----- nvinfo : EIATTR_KPARAM_INFO
	.align		4
.L_30:
        /*00bc*/ 	.byte	0x04, 0x17
        /*00be*/ 	.short	(.L_32 - .L_31)
.L_31:
        /*00c0*/ 	.word	0x00000000
        /*00c4*/ 	.short	0x000f
        /*00c6*/ 	.short	0x0050
        /*00c8*/ 	.byte	0x00, 0xf0, 0x11, 0x00


	//----- nvinfo : EIATTR_KPARAM_INFO
	.align		4
.L_32:
        /*00cc*/ 	.byte	0x04, 0x17
        /*00ce*/ 	.short	(.L_34 - .L_33)
.L_33:
        /*00d0*/ 	.word	0x00000000
        /*00d4*/ 	.short	0x000e
        /*00d6*/ 	.short	0x004c
        /*00d8*/ 	.byte	0x00, 0xf0, 0x11, 0x00


	//----- nvinfo : EIATTR_KPARAM_INFO
	.align		4
.L_34:
        /*00dc*/ 	.byte	0x04, 0x17
        /*00de*/ 	.short	(.L_36 - .L_35)
.L_35:
        /*00e0*/ 	.word	0x00000000
        /*00e4*/ 	.short	0x000d
        /*00e6*/ 	.short	0x0048
        /*00e8*/ 	.byte	0x00, 0xf0, 0x11, 0x00


	//----- nvinfo : EIATTR_KPARAM_INFO
	.align		4
.L_36:
        /*00ec*/ 	.byte	0x04, 0x17
        /*00ee*/ 	.short	(.L_38 - .L_37)
.L_37:
        /*00f0*/ 	.word	0x00000000
        /*00f4*/ 	.short	0x000c
        /*00f6*/ 	.short	0x0044
        /*00f8*/ 	.byte	0x00, 0xf0, 0x11, 0x00


	//----- nvinfo : EIATTR_KPARAM_INFO
	.align		4
.L_38:
        /*00fc*/ 	.byte	0x04, 0x17
        /*00fe*/ 	.short	(.L_40 - .L_39)
.L_39:
        /*0100*/ 	.word	0x00000000
        /*0104*/ 	.short	0x000b
        /*0106*/ 	.short	0x0040
        /*0108*/ 	.byte	0x00, 0xf0, 0x11, 0x00


	//----- nvinfo : EIATTR_KPARAM_INFO
	.align		4
.L_40:
        /*010c*/ 	.byte	0x04, 0x17
        /*010e*/ 	.short	(.L_42 - .L_41)
.L_41:
        /*0110*/ 	.word	0x00000000
        /*0114*/ 	.short	0x000a
        /*0116*/ 	.short	0x003c
        /*0118*/ 	.byte	0x00, 0xf0, 0x11, 0x00


	//----- nvinfo : EIATTR_KPARAM_INFO
	.align		4
.L_42:
        /*011c*/ 	.byte	0x04, 0x17
        /*011e*/ 	.short	(.L_44 - .L_43)
.L_43:
        /*0120*/ 	.word	0x00000000
        /*0124*/ 	.short	0x0009
        /*0126*/ 	.short	0x0038
        /*0128*/ 	.byte	0x00, 0xf0, 0x11, 0x00


	//----- nvinfo : EIATTR_KPARAM_INFO
	.align		4
.L_44:
        /*012c*/ 	.byte	0x04, 0x17
        /*012e*/ 	.short	(.L_46 - .L_45)
.L_45:
        /*0130*/ 	.word	0x00000000
        /*0134*/ 	.short	0x0008
        /*0136*/ 	.short	0x0034
        /*0138*/ 	.byte	0x00, 0xf0, 0x11, 0x00


	//----- nvinfo : EIATTR_KPARAM_INFO
	.align		4
.L_46:
        /*013c*/ 	.byte	0x04, 0x17
        /*013e*/ 	.short	(.L_48 - .L_47)
.L_47:
        /*0140*/ 	.word	0x00000000
        /*0144*/ 	.short	0x0007
        /*0146*/ 	.short	0x0030
        /*0148*/ 	.byte	0x00, 0xf0, 0x11, 0x00


	//----- nvinfo : EIATTR_KPARAM_INFO
	.align		4
.L_48:
        /*014c*/ 	.byte	0x04, 0x17
        /*014e*/ 	.short	(.L_50 - .L_49)
.L_49:
        /*0150*/ 	.word	0x00000000
        /*0154*/ 	.short	0x0006
        /*0156*/ 	.short	0x002c
        /*0158*/ 	.byte	0x00, 0xf0, 0x11, 0x00


	//----- nvinfo : EIATTR_KPARAM_INFO
	.align		4
.L_50:
        /*015c*/ 	.byte	0x04, 0x17
        /*015e*/ 	.short	(.L_52 - .L_51)
.L_51:
        /*0160*/ 	.word	0x00000000
        /*0164*/ 	.short	0x0005
        /*0166*/ 	.short	0x0028
        /*0168*/ 	.byte	0x00, 0xf0, 0x11, 0x00


	//----- nvinfo : EIATTR_KPARAM_INFO
	.align		4
.L_52:
        /*016c*/ 	.byte	0x04, 0x17
        /*016e*/ 	.short	(.L_54 - .L_53)
.L_53:
        /*0170*/ 	.word	0x00000000
        /*0174*/ 	.short	0x0004
        /*0176*/ 	.short	0x0020
        /*0178*/ 	.byte	0x00, 0xf4, 0x21, 0x00


	//----- nvinfo : EIATTR_KPARAM_INFO
	.align		4
.L_54:
        /*017c*/ 	.byte	0x04, 0x17
        /*017e*/ 	.short	(.L_56 - .L_55)
.L_55:
        /*0180*/ 	.word	0x00000000
        /*0184*/ 	.short	0x0003
        /*0186*/ 	.short	0x0018
        /*0188*/ 	.byte	0x00, 0xf4, 0x21, 0x00


	//----- nvinfo : EIATTR_KPARAM_INFO
	.align		4
.L_56:
        /*018c*/ 	.byte	0x04, 0x17
        /*018e*/ 	.short	(.L_58 - .L_57)
.L_57:
        /*0190*/ 	.word	0x00000000
        /*0194*/ 	.short	0x0002
        /*0196*/ 	.short	0x0010
        /*0198*/ 	.byte	0x00, 0xf4, 0x21, 0x00


	//----- nvinfo : EIATTR_KPARAM_INFO
	.align		4
.L_58:
        /*019c*/ 	.byte	0x04, 0x17
        /*019e*/ 	.short	(.L_60 - .L_59)
.L_59:
        /*01a0*/ 	.word	0x00000000
        /*01a4*/ 	.short	0x0001
        /*01a6*/ 	.short	0x0008
        /*01a8*/ 	.byte	0x00, 0xf4, 0x21, 0x00


	//----- nvinfo : EIATTR_KPARAM_INFO
	.align		4
.L_60:
        /*01ac*/ 	.byte	0x04, 0x17
        /*01ae*/ 	.short	(.L_62 - .L_61)
.L_61:
        /*01b0*/ 	.word	0x00000000
        /*01b4*/ 	.short	0x0000
        /*01b6*/ 	.short	0x0000
        /*01b8*/ 	.byte	0x00, 0xf4, 0x21, 0x00


	//----- nvinfo : EIATTR_MAXREG_COUNT
	.align		4
.L_62:
        /*01bc*/ 	.byte	0x03, 0x1b
        /*01be*/ 	.short	0x0080


	//----- nvinfo : EIATTR_NUM_BARRIERS
	.align		4
        /*01c0*/ 	.byte	0x02, 0x4c
        /*01c2*/ 	.byte	0x01
	.zero		1


	//----- nvinfo : EIATTR_MERCURY_ISA_VERSION
	.align		4
        /*01c4*/ 	.byte	0x03, 0x5f
        /*01c6*/ 	.short	0x0000


	//----- nvinfo : EIATTR_COOP_GROUP_MASK_REGIDS
	.align		4
        /*01c8*/ 	.byte	0x04, 0x29
        /*01ca*/ 	.short	(.L_64 - .L_63)


	//   ....[0]....
.L_63:
        /*01cc*/ 	.word	0xffffffff


	//   ....[1]....
        /*01d0*/ 	.word	0xffffffff


	//   ....[2]....
        /*01d4*/ 	.word	0xffffffff


	//   ....[3]....
        /*01d8*/ 	.word	0xffffffff


	//   ....[4]....
        /*01dc*/ 	.word	0xffffffff


	//   ....[5]....
        /*01e0*/ 	.word	0xffffffff


	//   ....[6]....
        /*01e4*/ 	.word	0xffffffff


	//   ....[7]....
        /*01e8*/ 	.word	0xffffffff


	//----- nvinfo : EIATTR_COOP_GROUP_INSTR_OFFSETS
	.align		4
.L_64:
        /*01ec*/ 	.byte	0x04, 0x28
        /*01ee*/ 	.short	(.L_66 - .L_65)


	//   ....[0]....
.L_65:
        /*01f0*/ 	.word	0x00000e70


	//   ....[1]....
        /*01f4*/ 	.word	0x00000f00


	//   ....[2]....
        /*01f8*/ 	.word	0x00000f10


	//   ....[3]....
        /*01fc*/ 	.word	0x00000f40


	//   ....[4]....
        /*0200*/ 	.word	0x000019a0


	//   ....[5]....
        /*0204*/ 	.word	0x000019d0


	//   ....[6]....
        /*0208*/ 	.word	0x00001a30


	//   ....[7]....
        /*020c*/ 	.word	0x00001a70


	//----- nvinfo : EIATTR_EXIT_INSTR_OFFSETS
	.align		4
.L_66:
        /*0210*/ 	.byte	0x04, 0x1c
        /*0212*/ 	.short	(.L_68 - .L_67)


	//   ....[0]....
.L_67:
        /*0214*/ 	.word	0x00002660


	//   ....[1]....
        /*0218*/ 	.word	0x00002700


	//----- nvinfo : EIATTR_REQNTID
	.align		4
.L_68:
        /*021c*/ 	.byte	0x04, 0x10
        /*021e*/ 	.short	(.L_70 - .L_69)
.L_69:
        /*0220*/ 	.word	0x00000200
        /*0224*/ 	.word	0x00000001
        /*0228*/ 	.word	0x00000001
.L_70:


//--------------------- .nv.callgraph             --------------------------
	.section	.nv.callgraph,"",@"SHT_CUDA_CALLGRAPH"
	.align	4
	.sectionentsize	8
	.align		4
        /*0000*/ 	.word	0x00000000
	.align		4
        /*0004*/ 	.word	0xffffffff
	.align		4
        /*0008*/ 	.word	0x00000000
	.align		4
        /*000c*/ 	.word	0xfffffffe
	.align		4
        /*0010*/ 	.word	0x00000000
	.align		4
        /*0014*/ 	.word	0xfffffffd
	.align		4
        /*0018*/ 	.word	0x00000000
	.align		4
        /*001c*/ 	.word	0xfffffffc


//--------------------- .nv.rel.action            --------------------------
	.section	.nv.rel.action,"",@"SHT_CUDA_RELOCINFO"
	.align	8
	.sectionentsize	8
        /*0000*/ 	.byte	0x73, 0x00, 0x00, 0x00, 0x00, 0x00, 0x00, 0x00, 0x00, 0x00, 0x00, 0x11, 0x25, 0x00, 0x05, 0x36


//--------------------- .nv.constant4             --------------------------
	.section	.nv.constant4,"a",@progbits
	.align	8
	.align		8
.nv.constant4:
        /*0000*/ 	.dword	_$_str


//--------------------- .nv.constant0.attn_fwd    --------------------------
	.section	.nv.constant0.attn_fwd,"a",@progbits
	.sectionflags	@""
	.align	4
.nv.constant0.attn_fwd:
	.zero		488


//--------------------- .text.attn_fwd            --------------------------
	.section	.text.attn_fwd,"ax",@progbits
	.sectioninfo	@"SHI_REGISTERS=87"
	.align	128
        .global         attn_fwd
        .type           attn_fwd,@function
        .size           attn_fwd,(.L_x_3 - attn_fwd)
        .other          attn_fwd,@"STO_CUDA_ENTRY STV_DEFAULT"
attn_fwd:
.text.attn_fwd:
[----:B------:R-:W-:Y:S02]  /*0000*/  MOV R1, c[0x0][0x28] ;  /* 0x00000a0000017a02 */ /* 0x000fe40000000f00 */
[----:B------:R-:W0:Y:S01]  /*0010*/  S2R R68, SR_TID.X ;  /* 0x0000000000447919 */ /* 0x000e220000002100 */
[----:B------:R-:W-:Y:S01]  /*0020*/  MOV R22, c[0x0][0x198] ;  /* 0x0000660000167a02 */ /* 0x000fe20000000f00 */
[----:B------:R-:W-:Y:S02]  /*0030*/  ULDC.64 UR4, c[0x0][0x118] ;  /* 0x0000460000047ab9 */ /* 0x000fe40000000a00 */
[----:B------:R-:W1:Y:S04]  /*0040*/  S2R R3, SR_CTAID.X ;  /* 0x0000000000037919 */ /* 0x000e680000002500 */
[----:B------:R-:W2:Y:S01]  /*0050*/  S2R R67, SR_CTAID.Y ;  /* 0x0000000000437919 */ /* 0x000ea20000002600 */
[----:B0-----:R-:W-:Y:S02]  /*0060*/  LOP3.LUT R16, R68, 0xff, RZ, 0xc0, !PT ;  /* 0x000000ff44107812 */ /* 0x001fe400078ec0ff */
[----:B------:R-:W-:-:S02]  /*0070*/  SHF.R.U32.HI R65, RZ, 0x8, R68 ;  /* 0x00000008ff417819 */ /* 0x000fc40000011644 */
[----:B-1----:R-:W-:Y:S02]  /*0080*/  LEA R66, R3, R16, 0x8 ;  /* 0x0000001003427211 */ /* 0x002fe400078e40ff */
[----:B------:R-:W-:Y:S01]  /*0090*/  SGXT.U32 R65, R65, 0x1 ;  /* 0x000000014141781a */ /* 0x000fe20000000000 */
[----:B--2---:R-:W-:Y:S02]  /*00a0*/  IMAD R0, R67, c[0x0][0x190], RZ ;  /* 0x0000640043007a24 */ /* 0x004fe400078e02ff */
[----:B------:R-:W-:Y:S02]  /*00b0*/  IMAD R3, R66, c[0x0][0x194], RZ ;  /* 0x0000650042037a24 */ /* 0x000fe400078e02ff */
[----:B------:R-:W-:Y:S01]  /*00c0*/  IMAD R6, R65, c[0x0][0x198], RZ ;  /* 0x0000660041067a24 */ /* 0x000fe200078e02ff */
[C---:B------:R-:W-:Y:S01]  /*00d0*/  SHF.L.U32 R2, R0.reuse, 0x1, RZ ;  /* 0x0000000100027819 */ /* 0x040fe200000006ff */
[----:B------:R-:W-:Y:S01]  /*00e0*/  IMAD.HI R0, R0, 0x2, RZ ;  /* 0x0000000200007827 */ /* 0x000fe200078e02ff */
[----:B------:R-:W-:-:S02]  /*00f0*/  SHF.L.U32 R5, R3, 0x1, RZ ;  /* 0x0000000103057819 */ /* 0x000fc400000006ff */
[C---:B------:R-:W-:Y:S01]  /*0100*/  LEA R7, R22.reuse, R6, 0x1 ;  /* 0x0000000616077211 */ /* 0x040fe200078e08ff */
[----:B------:R-:W-:Y:S01]  /*0110*/  IMAD.HI R3, R3, 0x2, RZ ;  /* 0x0000000203037827 */ /* 0x000fe200078e02ff */
[----:B------:R-:W-:Y:S02]  /*0120*/  IADD3 R18, P0, P1, R5, c[0x0][0x160], R2 ;  /* 0x0000580005127a10 */ /* 0x000fe4000791e002 */
[----:B------:R-:W-:Y:S02]  /*0130*/  LEA R8, R22, R7, 0x1 ;  /* 0x0000000716087211 */ /* 0x000fe400078e08ff */
[----:B------:R-:W-:Y:S02]  /*0140*/  IADD3.X R20, R3, c[0x0][0x164], R0, P0, P1 ;  /* 0x0000590003147a10 */ /* 0x000fe400007e2400 */
[----:B------:R-:W-:Y:S02]  /*0150*/  LEA R2, P0, R6, R18, 0x1 ;  /* 0x0000001206027211 */ /* 0x000fe400078008ff */
[----:B------:R-:W-:-:S02]  /*0160*/  LEA R0, R22, R8, 0x1 ;  /* 0x0000000816007211 */ /* 0x000fc400078e08ff */
[C---:B------:R-:W-:Y:S02]  /*0170*/  LEA R4, P1, R7.reuse, R18, 0x1 ;  /* 0x0000001207047211 */ /* 0x040fe400078208ff */
[----:B------:R-:W-:Y:S02]  /*0180*/  LEA.HI.X.SX32 R3, R6, R20, 0x1, P0 ;  /* 0x0000001406037211 */ /* 0x000fe400000f0eff */
[----:B------:R-:W-:Y:S02]  /*0190*/  LEA R6, P0, R8, R18, 0x1 ;  /* 0x0000001208067211 */ /* 0x000fe400078008ff */
[----:B------:R-:W-:Y:S01]  /*01a0*/  LEA R9, R22, R0, 0x1 ;  /* 0x0000000016097211 */ /* 0x000fe200078e08ff */
[----:B------:R0:W2:Y:S01]  /*01b0*/  LDG.E.U16 R17, [R2.64] ;  /* 0x0000000402117981 */ /* 0x0000a2000c1e1500 */
[-C--:B------:R-:W-:Y:S02]  /*01c0*/  LEA.HI.X.SX32 R5, R7, R20.reuse, 0x1, P1 ;  /* 0x0000001407057211 */ /* 0x080fe400008f0eff */
[----:B------:R-:W-:-:S02]  /*01d0*/  LEA.HI.X.SX32 R7, R8, R20, 0x1, P0 ;  /* 0x0000001408077211 */ /* 0x000fc400000f0eff */
[C---:B------:R-:W-:Y:S01]  /*01e0*/  LEA R10, P0, R9.reuse, R18, 0x1 ;  /* 0x00000012090a7211 */ /* 0x040fe200078008ff */
[----:B------:R1:W3:Y:S01]  /*01f0*/  LDG.E.U16 R4, [R4.64] ;  /* 0x0000000404047981 */ /* 0x0002e2000c1e1500 */
[C---:B------:R-:W-:Y:S02]  /*0200*/  LEA R13, R22.reuse, R9, 0x1 ;  /* 0x00000009160d7211 */ /* 0x040fe400078e08ff */
[----:B------:R-:W-:Y:S01]  /*0210*/  LEA.HI.X.SX32 R11, R9, R20, 0x1, P0 ;  /* 0x00000014090b7211 */ /* 0x000fe200000f0eff */
[----:B------:R4:W5:Y:S01]  /*0220*/  LDG.E.U16 R6, [R6.64] ;  /* 0x0000000406067981 */ /* 0x000962000c1e1500 */
[C---:B------:R-:W-:Y:S02]  /*0230*/  LEA R9, R22.reuse, R13, 0x1 ;  /* 0x0000000d16097211 */ /* 0x040fe400078e08ff */
[----:B------:R-:W-:Y:S01]  /*0240*/  LEA R12, P1, R13, R18, 0x1 ;  /* 0x000000120d0c7211 */ /* 0x000fe200078208ff */
[----:B------:R-:W3:Y:S01]  /*0250*/  LDG.E.U16 R10, [R10.64] ;  /* 0x000000040a0a7981 */ /* 0x000ee2000c1e1500 */
[----:B0-----:R-:W-:-:S02]  /*0260*/  LEA R3, R22, R9, 0x1 ;  /* 0x0000000916037211 */ /* 0x001fc400078e08ff */
[----:B------:R-:W-:Y:S02]  /*0270*/  LEA R14, P2, R9, R18, 0x1 ;  /* 0x00000012090e7211 */ /* 0x000fe400078408ff */
[----:B------:R-:W-:Y:S02]  /*0280*/  LEA.HI.X.SX32 R13, R13, R20, 0x1, P1 ;  /* 0x000000140d0d7211 */ /* 0x000fe400008f0eff */
[CC--:B------:R-:W-:Y:S02]  /*0290*/  LEA R8, P0, R0.reuse, R18.reuse, 0x1 ;  /* 0x0000001200087211 */ /* 0x0c0fe400078008ff */
[----:B------:R-:W-:Y:S01]  /*02a0*/  LEA R2, P1, R3, R18, 0x1 ;  /* 0x0000001203027211 */ /* 0x000fe200078208ff */
[----:B------:R-:W5:Y:S01]  /*02b0*/  LDG.E.U16 R12, [R12.64] ;  /* 0x000000040c0c7981 */ /* 0x000f62000c1e1500 */
[-C--:B------:R-:W-:Y:S02]  /*02c0*/  LEA.HI.X.SX32 R15, R9, R20.reuse, 0x1, P2 ;  /* 0x00000014090f7211 */ /* 0x080fe400010f0eff */
[----:B------:R-:W-:-:S02]  /*02d0*/  LEA.HI.X.SX32 R9, R0, R20, 0x1, P0 ;  /* 0x0000001400097211 */ /* 0x000fc400000f0eff */
[----:B------:R-:W-:Y:S01]  /*02e0*/  LEA.HI.X.SX32 R3, R3, R20, 0x1, P1 ;  /* 0x0000001403037211 */ /* 0x000fe200008f0eff */
[----:B------:R-:W5:Y:S04]  /*02f0*/  LDG.E.U16 R14, [R14.64] ;  /* 0x000000040e0e7981 */ /* 0x000f68000c1e1500 */
[----:B------:R0:W5:Y:S04]  /*0300*/  LDG.E.U16 R8, [R8.64] ;  /* 0x0000000408087981 */ /* 0x000168000c1e1500 */
[----:B------:R0:W5:Y:S01]  /*0310*/  LDG.E.U16 R2, [R2.64] ;  /* 0x0000000402027981 */ /* 0x000162000c1e1500 */
[----:B------:R-:W-:-:S02]  /*0320*/  SHF.R.S32.HI R0, RZ, 0x8, R68 ;  /* 0x00000008ff007819 */ /* 0x000fc40000011444 */
[----:B-1----:R-:W-:Y:S02]  /*0330*/  SHF.L.U32 R5, R16, 0x1, RZ ;  /* 0x0000000110057819 */ /* 0x002fe400000006ff */
[----:B------:R-:W-:-:S04]  /*0340*/  SGXT R0, R0, 0x1 ;  /* 0x000000010000781a */ /* 0x000fc80000000200 */
[----:B------:R-:W-:-:S04]  /*0350*/  LOP3.LUT R0, R5, 0x210, R0, 0x78, !PT ;  /* 0x0000021005007812 */ /* 0x000fc800078e7800 */
[C---:B------:R-:W-:Y:S02]  /*0360*/  LOP3.LUT R5, R0.reuse, 0x20, RZ, 0x3c, !PT ;  /* 0x0000002000057812 */ /* 0x040fe400078e3cff */
[C---:B----4-:R-:W-:Y:S02]  /*0370*/  LOP3.LUT R7, R0.reuse, 0x40, RZ, 0x3c, !PT ;  /* 0x0000004000077812 */ /* 0x050fe400078e3cff */
[----:B0-----:R-:W-:Y:S02]  /*0380*/  LOP3.LUT R9, R0, 0x60, RZ, 0x3c, !PT ;  /* 0x0000006000097812 */ /* 0x001fe400078e3cff */
[----:B------:R-:W-:-:S04]  /*0390*/  MOV R3, 0x1 ;  /* 0x0000000100037802 */ /* 0x000fc80000000f00 */
[----:B------:R-:W-:Y:S01]  /*03a0*/  ISETP.LE.AND P0, PT, R3, c[0x0][0x1d0], PT ;  /* 0x0000740003007a0c */ /* 0x000fe20003f03270 */
[----:B------:R-:W-:Y:S01]  /*03b0*/  CS2R R32, SRZ ;  /* 0x0000000000207805 */ /* 0x000fe2000001ff00 */
[----:B------:R-:W-:Y:S01]  /*03c0*/  MOV R69, 0xff800000 ;  /* 0xff80000000457802 */ /* 0x000fe20000000f00 */
[----:B------:R-:W-:Y:S01]  /*03d0*/  CS2R R34, SRZ ;  /* 0x0000000000227805 */ /* 0x000fe2000001ff00 */
[----:B------:R-:W-:Y:S01]  /*03e0*/  MOV R64, 0x3f800000 ;  /* 0x3f80000000407802 */ /* 0x000fe20000000f00 */
[----:B------:R-:W-:Y:S01]  /*03f0*/  CS2R R24, SRZ ;  /* 0x0000000000187805 */ /* 0x000fe2000001ff00 */
[----:B------:R-:W-:Y:S01]  /*0400*/  MOV R63, 0x3f800000 ;  /* 0x3f800000003f7802 */ /* 0x000fe20000000f00 */
[----:B------:R-:W-:Y:S01]  /*0410*/  CS2R R26, SRZ ;  /* 0x00000000001a7805 */ /* 0x000fe2000001ff00 */
[----:B------:R-:W-:Y:S02]  /*0420*/  MOV R70, 0xff800000 ;  /* 0xff80000000467802 */ /* 0x000fe40000000f00 */
[----:B------:R-:W-:-:S02]  /*0430*/  LOP3.LUT R62, R68, 0x1c0, RZ, 0xc0, !PT ;  /* 0x000001c0443e7812 */ /* 0x000fc400078ec0ff */
[C---:B------:R-:W-:Y:S02]  /*0440*/  SHF.L.U32 R61, R68.reuse, 0x1, RZ ;  /* 0x00000001443d7819 */ /* 0x040fe400000006ff */
[----:B------:R-:W-:Y:S01]  /*0450*/  LOP3.LUT R60, R68, 0x7, RZ, 0xc0, !PT ;  /* 0x00000007443c7812 */ /* 0x000fe200078ec0ff */
[----:B--2---:R0:W-:Y:S04]  /*0460*/  STS.U16 [R0], R17 ;  /* 0x0000001100007388 */ /* 0x0041e80000000400 */
[----:B---3--:R0:W-:Y:S04]  /*0470*/  STS.U16 [R0+0x1000], R10 ;  /* 0x0010000a00007388 */ /* 0x0081e80000000400 */
[----:B------:R0:W-:Y:S04]  /*0480*/  STS.U16 [R5+0x400], R4 ;  /* 0x0004000405007388 */ /* 0x0001e80000000400 */
[----:B-----5:R0:W-:Y:S04]  /*0490*/  STS.U16 [R5+0x1400], R12 ;  /* 0x0014000c05007388 */ /* 0x0201e80000000400 */
[----:B------:R0:W-:Y:S04]  /*04a0*/  STS.U16 [R7+0x800], R6 ;  /* 0x0008000607007388 */ /* 0x0001e80000000400 */
[----:B------:R0:W-:Y:S04]  /*04b0*/  STS.U16 [R7+0x1800], R14 ;  /* 0x0018000e07007388 */ /* 0x0001e80000000400 */
[----:B------:R0:W-:Y:S04]  /*04c0*/  STS.U16 [R9+0xc00], R8 ;  /* 0x000c000809007388 */ /* 0x0001e80000000400 */
[----:B------:R0:W-:Y:S01]  /*04d0*/  STS.U16 [R9+0x1c00], R2 ;  /* 0x001c000209007388 */ /* 0x0001e20000000400 */
[----:B------:R-:W-:Y:S05]  /*04e0*/  @!P0 BRA `(.L_x_0) ;  /* 0x0000165000008947 */ /* 0x000fea0003800000 */
[C---:B0-----:R-:W-:Y:S01]  /*04f0*/  LOP3.LUT R2, R68.reuse, 0xf, RZ, 0xc0, !PT ;  /* 0x0000000f44027812 */ /* 0x041fe200078ec0ff */
[C---:B------:R-:W-:Y:S01]  /*0500*/  IMAD R0, R67.reuse, c[0x0][0x1a0], RZ ;  /* 0x0000680043007a24 */ /* 0x040fe200078e02ff */
[----:B------:R-:W-:Y:S01]  /*0510*/  LOP3.LUT R5, R68, 0x3f, RZ, 0xc0, !PT ;  /* 0x0000003f44057812 */ /* 0x000fe200078ec0ff */
[----:B------:R-:W-:Y:S01]  /*0520*/  IMAD R54, R60, 0x90, RZ ;  /* 0x000000903c367824 */ /* 0x000fe200078e02ff */
[--C-:B------:R-:W-:Y:S01]  /*0530*/  SHF.R.S32.HI R10, RZ, 0x2, R68.reuse ;  /* 0x00000002ff0a7819 */ /* 0x100fe20000011444 */
[----:B------:R-:W-:Y:S01]  /*0540*/  IMAD R4, R2, c[0x0][0x1a8], RZ ;  /* 0x00006a0002047a24 */ /* 0x000fe200078e02ff */
[----:B------:R-:W-:Y:S01]  /*0550*/  SHF.L.U32 R3, R0, 0x1, RZ ;  /* 0x0000000100037819 */ /* 0x000fe200000006ff */
[----:B------:R-:W-:Y:S01]  /*0560*/  IMAD R2, R67, c[0x0][0x1b0], RZ ;  /* 0x00006c0043027a24 */ /* 0x000fe200078e02ff */
[----:B------:R-:W-:Y:S01]  /*0570*/  SGXT R10, R10, 0x1 ;  /* 0x000000010a0a781a */ /* 0x000fe20000000200 */
[----:B------:R-:W-:Y:S01]  /*0580*/  IMAD.SHL.U32 R6, R4, 0x2, RZ ;  /* 0x0000000204067824 */ /* 0x000fe200078e00ff */
[C---:B------:R-:W-:Y:S01]  /*0590*/  LOP3.LUT R9, R68.reuse, 0x10, RZ, 0xc0, !PT ;  /* 0x0000001044097812 */ /* 0x040fe200078ec0ff */
[----:B------:R-:W-:Y:S01]  /*05a0*/  IMAD R7, R5, c[0x0][0x1b4], RZ ;  /* 0x00006d0005077a24 */ /* 0x000fe200078e02ff */
[----:B------:R-:W-:Y:S01]  /*05b0*/  SHF.L.U32 R5, R68, 0x5, RZ ;  /* 0x0000000544057819 */ /* 0x000fe200000006ff */
[----:B------:R-:W-:Y:S01]  /*05c0*/  IMAD.HI R0, R0, 0x2, RZ ;  /* 0x0000000200007827 */ /* 0x000fe200078e02ff */
[----:B------:R-:W-:Y:S01]  /*05d0*/  IADD3 R51, P0, P1, R6, c[0x0][0x168], R3 ;  /* 0x00005a0006337a10 */ /* 0x000fe2000791e003 */
[----:B------:R-:W-:Y:S01]  /*05e0*/  CS2R R32, SRZ ;  /* 0x0000000000207805 */ /* 0x000fe2000001ff00 */
[----:B------:R-:W-:Y:S01]  /*05f0*/  SHF.L.U32 R3, R60, 0x4, RZ ;  /* 0x000000043c037819 */ /* 0x000fe200000006ff */
[----:B------:R-:W-:Y:S01]  /*0600*/  IMAD.MOV.U32 R73, RZ, RZ, -0x800000 ;  /* 0xff800000ff497424 */ /* 0x000fe200078e00ff */
[C---:B------:R-:W-:Y:S01]  /*0610*/  SHF.L.U32 R6, R7.reuse, 0x1, RZ ;  /* 0x0000000107067819 */ /* 0x040fe200000006ff */
[----:B------:R-:W-:Y:S01]  /*0620*/  IMAD.HI R7, R7, 0x2, RZ ;  /* 0x0000000207077827 */ /* 0x000fe200078e02ff */
[--C-:B------:R-:W-:Y:S01]  /*0630*/  LOP3.LUT R8, R3, 0x1e0, R68.reuse, 0x78, !PT ;  /* 0x000001e003087812 */ /* 0x100fe200078e7844 */
[----:B------:R-:W-:Y:S01]  /*0640*/  CS2R R34, SRZ ;  /* 0x0000000000227805 */ /* 0x000fe2000001ff00 */
[C---:B------:R-:W-:Y:S01]  /*0650*/  SHF.L.U32 R3, R2.reuse, 0x1, RZ ;  /* 0x0000000102037819 */ /* 0x040fe200000006ff */
[----:B------:R-:W-:Y:S01]  /*0660*/  IMAD.HI R2, R2, 0x2, RZ ;  /* 0x0000000202027827 */ /* 0x000fe200078e02ff */
[----:B------:R-:W-:Y:S01]  /*0670*/  LOP3.LUT R10, R10, 0x90, RZ, 0xc0, !PT ;  /* 0x000000900a0a7812 */ /* 0x000fe200078ec0ff */
[----:B------:R-:W-:Y:S01]  /*0680*/  CS2R R24, SRZ ;  /* 0x0000000000187805 */ /* 0x000fe2000001ff00 */
[----:B------:R-:W-:Y:S01]  /*0690*/  IADD3 R48, P2, P3, R6, c[0x0][0x170], R3 ;  /* 0x00005c0006307a10 */ /* 0x000fe20007b5e003 */
[----:B------:R-:W-:Y:S01]  /*06a0*/  CS2R R26, SRZ ;  /* 0x00000000001a7805 */ /* 0x000fe2000001ff00 */
[----:B------:R-:W-:-:S02]  /*06b0*/  SHF.R.U32.HI R3, RZ, 0x6, R68 ;  /* 0x00000006ff037819 */ /* 0x000fc40000011644 */
[----:B------:R-:W-:Y:S02]  /*06c0*/  LEA R11, R60, R9, 0x1 ;  /* 0x000000093c0b7211 */ /* 0x000fe400078e08ff */
[----:B------:R-:W-:Y:S02]  /*06d0*/  SGXT.U32 R3, R3, 0x3 ;  /* 0x000000030303781a */ /* 0x000fe40000000000 */
[----:B------:R-:W-:Y:S02]  /*06e0*/  LOP3.LUT R8, R8, 0x10, R61, 0x78, !PT ;  /* 0x0000001008087812 */ /* 0x000fe400078e783d */
[----:B------:R-:W-:Y:S01]  /*06f0*/  LOP3.LUT R10, R10, 0x60, R5, 0xf8, !PT ;  /* 0x000000600a0a7812 */ /* 0x000fe200078ef805 */
[----:B------:R-:W-:Y:S01]  /*0700*/  IMAD.HI R5, R4, 0x2, RZ ;  /* 0x0000000204057827 */ /* 0x000fe200078e02ff */
[----:B------:R-:W-:Y:S02]  /*0710*/  LEA R58, R11, R8, 0x8 ;  /* 0x000000080b3a7211 */ /* 0x000fe400078e40ff */
[----:B------:R-:W-:Y:S01]  /*0720*/  MOV R8, c[0x0][0x1b8] ;  /* 0x00006e0000087a02 */ /* 0x000fe20000000f00 */
[----:B------:R-:W-:Y:S01]  /*0730*/  IMAD R3, R3, c[0x0][0x1b8], RZ ;  /* 0x00006e0003037a24 */ /* 0x000fe200078e02ff */
[----:B------:R-:W-:-:S02]  /*0740*/  SHF.R.U32.HI R11, RZ, 0x4, R68 ;  /* 0x00000004ff0b7819 */ /* 0x000fc40000011644 */
[----:B------:R-:W-:Y:S02]  /*0750*/  IADD3.X R5, R5, c[0x0][0x16c], R0, P0, P1 ;  /* 0x00005b0005057a10 */ /* 0x000fe400007e2400 */
[----:B------:R-:W-:Y:S02]  /*0760*/  LEA R0, R8, R3, 0x3 ;  /* 0x0000000308007211 */ /* 0x000fe400078e18ff */
[----:B------:R-:W-:Y:S02]  /*0770*/  SGXT.U32 R4, R11, 0x5 ;  /* 0x000000050b04781a */ /* 0x000fe40000000000 */
[----:B------:R-:W-:Y:S02]  /*0780*/  IADD3.X R7, R7, c[0x0][0x174], R2, P2, P3 ;  /* 0x00005d0007077a10 */ /* 0x000fe400017e6402 */
[-C--:B------:R-:W-:Y:S01]  /*0790*/  LEA R2, P2, R3, R48.reuse, 0x1 ;  /* 0x0000003003027211 */ /* 0x080fe200078408ff */
[----:B------:R-:W-:Y:S01]  /*07a0*/  IMAD R4, R4, c[0x0][0x1a4], RZ ;  /* 0x0000690004047a24 */ /* 0x000fe200078e02ff */
[----:B------:R-:W-:-:S02]  /*07b0*/  LEA R48, P3, R0, R48, 0x1 ;  /* 0x0000003000307211 */ /* 0x000fc400078608ff */
[----:B------:R-:W-:Y:S02]  /*07c0*/  LEA.HI R6, R68, 0x20, RZ, 0x1c ;  /* 0x0000002044067811 */ /* 0x000fe400078fe0ff */
[----:B------:R-:W-:Y:S02]  /*07d0*/  LEA.HI.X.SX32 R49, R0, R7, 0x1, P3 ;  /* 0x0000000700317211 */ /* 0x000fe400018f0eff */
[----:B------:R-:W-:Y:S01]  /*07e0*/  SHF.R.S32.HI R0, RZ, 0x6, R68 ;  /* 0x00000006ff007819 */ /* 0x000fe20000011444 */
[----:B------:R-:W-:Y:S01]  /*07f0*/  IMAD R6, R6, c[0x0][0x1a4], RZ ;  /* 0x0000690006067a24 */ /* 0x000fe200078e02ff */
[----:B------:R-:W-:Y:S02]  /*0800*/  LEA R74, P0, R4, R51, 0x1 ;  /* 0x00000033044a7211 */ /* 0x000fe400078008ff */
[----:B------:R-:W-:Y:S02]  /*0810*/  SGXT R0, R0, 0x1 ;  /* 0x000000010000781a */ /* 0x000fe40000000200 */
[----:B------:R-:W-:-:S02]  /*0820*/  LEA.HI.X.SX32 R75, R4, R5, 0x1, P0 ;  /* 0x00000005044b7211 */ /* 0x000fc400000f0eff */
[----:B------:R-:W-:Y:S02]  /*0830*/  LEA R50, P1, R6, R51, 0x1 ;  /* 0x0000003306327211 */ /* 0x000fe400078208ff */
[--C-:B------:R-:W-:Y:S02]  /*0840*/  LOP3.LUT R10, R10, 0x10, R61.reuse, 0x78, !PT ;  /* 0x000000100a0a7812 */ /* 0x100fe400078e783d */
[----:B------:R-:W-:Y:S02]  /*0850*/  SHF.R.U32.HI R4, RZ, 0x2, R62 ;  /* 0x00000002ff047819 */ /* 0x000fe4000001163e */
[----:B------:R-:W-:Y:S02]  /*0860*/  LOP3.LUT R54, R54, 0x30, R61, 0x78, !PT ;  /* 0x0000003036367812 */ /* 0x000fe400078e783d */
[----:B------:R-:W-:Y:S02]  /*0870*/  LOP3.LUT R0, R0, 0x90, RZ, 0xc0, !PT ;  /* 0x0000009000007812 */ /* 0x000fe400078ec0ff */
[----:B------:R-:W-:-:S02]  /*0880*/  LEA.HI.X.SX32 R3, R3, R7, 0x1, P2 ;  /* 0x0000000703037211 */ /* 0x000fc400010f0eff */
[----:B------:R-:W-:Y:S02]  /*0890*/  LEA.HI.X.SX32 R51, R6, R5, 0x1, P1 ;  /* 0x0000000506337211 */ /* 0x000fe400008f0eff */
[----:B------:R-:W-:Y:S02]  /*08a0*/  LEA R56, R9, R10, 0x4 ;  /* 0x0000000a09387211 */ /* 0x000fe400078e20ff */
[----:B------:R-:W-:Y:S02]  /*08b0*/  MOV R64, 0x3f800000 ;  /* 0x3f80000000407802 */ /* 0x000fe40000000f00 */
[----:B------:R-:W-:Y:S02]  /*08c0*/  MOV R72, 0xff800000 ;  /* 0xff80000000487802 */ /* 0x000fe40000000f00 */
[----:B------:R-:W-:Y:S02]  /*08d0*/  MOV R59, RZ ;  /* 0x000000ff003b7202 */ /* 0x000fe40000000f00 */
[----:B------:R-:W-:-:S02]  /*08e0*/  MOV R57, RZ ;  /* 0x000000ff00397202 */ /* 0x000fc40000000f00 */
[----:B------:R-:W-:Y:S02]  /*08f0*/  MOV R63, 0x3f800000 ;  /* 0x3f800000003f7802 */ /* 0x000fe40000000f00 */
[----:B------:R-:W-:Y:S02]  /*0900*/  MOV R55, RZ ;  /* 0x000000ff00377202 */ /* 0x000fe40000000f00 */
[--C-:B------:R-:W-:Y:S02]  /*0910*/  LOP3.LUT R53, R4, 0x3fe, R61.reuse, 0x78, !PT ;  /* 0x000003fe04357812 */ /* 0x100fe400078e783d */
[----:B------:R-:W-:Y:S02]  /*0920*/  LOP3.LUT R52, R54, 0x40, RZ, 0x3c, !PT ;  /* 0x0000004036347812 */ /* 0x000fe400078e3cff */
[----:B------:R-:W-:Y:S02]  /*0930*/  LOP3.LUT R0, R0, 0x37e, R61, 0x78, !PT ;  /* 0x0000037e00007812 */ /* 0x000fe400078e783d */
.L_x_1:
[----:B------:R-:W-:-:S04]  /*0940*/  IMAD.WIDE R4, R59, 0x2, R74 ;  /* 0x000000023b047825 */ /* 0x000fc800078e024a */
[----:B------:R-:W-:Y:S01]  /*0950*/  IMAD.WIDE R6, R59, 0x2, R50 ;  /* 0x000000023b067825 */ /* 0x000fe200078e0232 */
[----:B------:R-:W2:Y:S04]  /*0960*/  LDG.E.U16 R9, [R4.64] ;  /* 0x0000000404097981 */ /* 0x000ea8000c1e1500 */
[----:B------:R-:W3:Y:S01]  /*0970*/  LDG.E.U16 R11, [R6.64] ;  /* 0x00000004060b7981 */ /* 0x000ee2000c1e1500 */
[----:B------:R-:W-:-:S03]  /*0980*/  IMAD.WIDE R76, R57, 0x2, R2 ;  /* 0x00000002394c7825 */ /* 0x000fc600078e0202 */
[----:B------:R-:W-:Y:S01]  /*0990*/  BAR.SYNC.DEFER_BLOCKING 0x0 ;  /* 0x0000000000007b1d */ /* 0x000fe20000010000 */
[----:B------:R-:W-:-:S05]  /*09a0*/  IMAD.WIDE R78, R57, 0x2, R48 ;  /* 0x00000002394e7825 */ /* 0x000fca00078e0230 */
[----:B--2---:R-:W-:Y:S04]  /*09b0*/  STS.U16 [R0+0x2000], R9 ;  /* 0x0020000900007388 */ /* 0x004fe80000000400 */
[----:B---3--:R-:W-:Y:S04]  /*09c0*/  STS.U16 [R0+0x2400], R11 ;  /* 0x0024000b00007388 */ /* 0x008fe80000000400 */
[----:B------:R-:W-:Y:S06]  /*09d0*/  BAR.SYNC.DEFER_BLOCKING 0x0 ;  /* 0x0000000000007b1d */ /* 0x000fec0000010000 */
[----:B------:R0:W2:Y:S04]  /*09e0*/  LDG.E.U16 R76, [R76.64] ;  /* 0x000000044c4c7981 */ /* 0x0000a8000c1e1500 */
[----:B------:R-:W3:Y:S01]  /*09f0*/  LDG.E.U16 R78, [R78.64] ;  /* 0x000000044e4e7981 */ /* 0x000ee2000c1e1500 */
[----:B------:R-:W-:-:S03]  /*0a00*/  IADD3 R55, R55, 0x40, RZ ;  /* 0x0000004037377810 */ /* 0x000fc60007ffe0ff */
[----:B------:R-:W-:Y:S01]  /*0a10*/  LDSM.16.MT88.4 R28, [R58] ;  /* 0x000000003a1c783b */ /* 0x000fe20000004200 */
[----:B------:R-:W-:-:S03]  /*0a20*/  ISETP.GE.AND P0, PT, R55, c[0x0][0x1d0], PT ;  /* 0x0000740037007a0c */ /* 0x000fc60003f06270 */
[----:B------:R-:W1:Y:S04]  /*0a30*/  LDSM.16.M88.4 R40, [R56+0x2000] ;  /* 0x002000003828783b */ /* 0x000e680000000200 */
[----:B------:R-:W4:Y:S04]  /*0a40*/  LDSM.16.M88.4 R4, [R56+0x2200] ;  /* 0x002200003804783b */ /* 0x000f280000000200 */
[----:B------:R-:W5:Y:S04]  /*0a50*/  LDSM.16.M88.4 R44, [R56+0x2600] ;  /* 0x00260000382c783b */ /* 0x000f680000000200 */
[----:B------:R-:W0:Y:S04]  /*0a60*/  LDSM.16.M88.4 R16, [R56+0x2400] ;  /* 0x002400003810783b */ /* 0x000e280000000200 */
[----:B------:R-:W-:Y:S01]  /*0a70*/  BAR.SYNC.DEFER_BLOCKING 0x0 ;  /* 0x0000000000007b1d */ /* 0x000fe20000010000 */
[C---:B-1----:R-:W-:Y:S08]  /*0a80*/  HMMA.16816.F32.BF16 R36, R28.reuse, R40, RZ ;  /* 0x000000281c24723c */ /* 0x042ff000000418ff */
[C---:B------:R-:W-:Y:S08]  /*0a90*/  HMMA.16816.F32.BF16 R40, R28.reuse, R42, RZ ;  /* 0x0000002a1c28723c */ /* 0x040ff000000418ff */
[C---:B----4-:R-:W-:Y:S08]  /*0aa0*/  HMMA.16816.F32.BF16 R8, R28.reuse, R4, RZ ;  /* 0x000000041c08723c */ /* 0x050ff000000418ff */
[C---:B-----5:R-:W-:Y:S07]  /*0ab0*/  HMMA.16816.F32.BF16 R20, R28.reuse, R44, RZ ;  /* 0x0000002c1c14723c */ /* 0x060fee00000418ff */
[----:B------:R-:W-:Y:S01]  /*0ac0*/  FMUL R44, R36, c[0x0][0x188] ;  /* 0x00006200242c7a20 */ /* 0x000fe20000400000 */
[----:B------:R-:W-:Y:S01]  /*0ad0*/  HMMA.16816.F32.BF16 R4, R28, R6, RZ ;  /* 0x000000061c04723c */ /* 0x000fe200000418ff */
[----:B------:R-:W-:-:S05]  /*0ae0*/  FMUL R45, R37, c[0x0][0x188] ;  /* 0x00006200252d7a20 */ /* 0x000fca0000400000 */
[----:B------:R-:W-:Y:S01]  /*0af0*/  FMNMX R45, R44, R45, !PT ;  /* 0x0000002d2c2d7209 */ /* 0x000fe20007800000 */
[----:B------:R-:W-:Y:S01]  /*0b00*/  FMUL R44, R40, c[0x0][0x188] ;  /* 0x00006200282c7a20 */ /* 0x000fe20000400000 */
[----:B0-----:R-:W-:Y:S04]  /*0b10*/  HMMA.16816.F32.BF16 R12, R28, R16, RZ ;  /* 0x000000101c0c723c */ /* 0x001fe800000418ff */
[----:B------:R-:W-:Y:S01]  /*0b20*/  FMNMX R45, R44, R45, !PT ;  /* 0x0000002d2c2d7209 */ /* 0x000fe20007800000 */
[----:B------:R-:W-:-:S03]  /*0b30*/  FMUL R44, R41, c[0x0][0x188] ;  /* 0x00006200292c7a20 */ /* 0x000fc60000400000 */
[----:B------:R-:W-:Y:S02]  /*0b40*/  HMMA.16816.F32.BF16 R16, R28, R18, RZ ;  /* 0x000000121c10723c */ /* 0x000fe400000418ff */
[----:B------:R-:W-:Y:S01]  /*0b50*/  FMNMX R45, R44, R45, !PT ;  /* 0x0000002d2c2d7209 */ /* 0x000fe20007800000 */
[----:B------:R-:W-:-:S05]  /*0b60*/  FMUL R44, R8, c[0x0][0x188] ;  /* 0x00006200082c7a20 */ /* 0x000fca0000400000 */
[----:B------:R-:W-:Y:S01]  /*0b70*/  FMNMX R45, R44, R45, !PT ;  /* 0x0000002d2c2d7209 */ /* 0x000fe20007800000 */
[----:B------:R-:W-:Y:S01]  /*0b80*/  FMUL R44, R9, c[0x0][0x188] ;  /* 0x00006200092c7a20 */ /* 0x000fe20000400000 */
[----:B------:R-:W-:Y:S04]  /*0b90*/  HMMA.16816.F32.BF16 R28, R28, R46, RZ ;  /* 0x0000002e1c1c723c */ /* 0x000fe800000418ff */
[----:B------:R-:W-:Y:S01]  /*0ba0*/  FMNMX R69, R44, R45, !PT ;  /* 0x0000002d2c457209 */ /* 0x000fe20007800000 */
[----:B------:R-:W-:Y:S02]  /*0bb0*/  FMUL R44, R38, c[0x0][0x188] ;  /* 0x00006200262c7a20 */ /* 0x000fe40000400000 */
[----:B------:R-:W-:Y:S02]  /*0bc0*/  FMUL R45, R39, c[0x0][0x188] ;  /* 0x00006200272d7a20 */ /* 0x000fe40000400000 */
[----:B------:R-:W-:-:S03]  /*0bd0*/  FMUL R46, R4, c[0x0][0x188] ;  /* 0x00006200042e7a20 */ /* 0x000fc60000400000 */
[----:B------:R-:W-:Y:S01]  /*0be0*/  FMNMX R47, R44, R45, !PT ;  /* 0x0000002d2c2f7209 */ /* 0x000fe20007800000 */
[----:B------:R-:W-:Y:S01]  /*0bf0*/  FMUL R44, R42, c[0x0][0x188] ;  /* 0x000062002a2c7a20 */ /* 0x000fe20000400000 */
[----:B------:R-:W-:Y:S01]  /*0c00*/  FMNMX R46, R46, R69, !PT ;  /* 0x000000452e2e7209 */ /* 0x000fe20007800000 */
        /* <DEDUP_REMOVED lines=35> */
[----:B------:R-:W-:-:S04]  /*0e40*/  FMNMX R45, R45, R46, !PT ;  /* 0x0000002e2d2d7209 */ /* 0x000fc80007800000 */
[----:B------:R-:W-:Y:S01]  /*0e50*/  FMNMX R47, R44, R47, !PT ;  /* 0x0000002f2c2f7209 */ /* 0x000fe20007800000 */
[----:B------:R-:W-:Y:S01]  /*0e60*/  FMUL R44, R22, c[0x0][0x188] ;  /* 0x00006200162c7a20 */ /* 0x000fe20000400000 */
[----:B------:R-:W0:Y:S04]  /*0e70*/  SHFL.BFLY PT, R46, R45, 0x2, 0x1f ;  /* 0x0c401f002d2e7f89 */ /* 0x000e2800000e0000 */
[----:B------:R-:W-:Y:S01]  /*0e80*/  FMNMX R47, R44, R47, !PT ;  /* 0x0000002f2c2f7209 */ /* 0x000fe20007800000 */
[----:B------:R-:W-:-:S05]  /*0e90*/  FMUL R44, R23, c[0x0][0x188] ;  /* 0x00006200172c7a20 */ /* 0x000fca0000400000 */
[----:B------:R-:W-:Y:S01]  /*0ea0*/  FMNMX R47, R44, R47, !PT ;  /* 0x0000002f2c2f7209 */ /* 0x000fe20007800000 */
[----:B------:R-:W-:-:S05]  /*0eb0*/  FMUL R44, R30, c[0x0][0x188] ;  /* 0x000062001e2c7a20 */ /* 0x000fca0000400000 */
[----:B------:R-:W-:Y:S01]  /*0ec0*/  FMNMX R47, R44, R47, !PT ;  /* 0x0000002f2c2f7209 */ /* 0x000fe20007800000 */
[----:B------:R-:W-:-:S05]  /*0ed0*/  FMUL R44, R31, c[0x0][0x188] ;  /* 0x000062001f2c7a20 */ /* 0x000fca0000400000 */
[----:B------:R-:W-:Y:S02]  /*0ee0*/  FMNMX R44, R44, R47, !PT ;  /* 0x0000002f2c2c7209 */ /* 0x000fe40007800000 */
[----:B0-----:R-:W-:-:S03]  /*0ef0*/  FMNMX R46, R45, R46, !PT ;  /* 0x0000002e2d2e7209 */ /* 0x001fc60007800000 */
[----:B------:R-:W0:Y:S04]  /*0f00*/  SHFL.BFLY PT, R69, R44, 0x2, 0x1f ;  /* 0x0c401f002c457f89 */ /* 0x000e2800000e0000 */
[----:B------:R-:W1:Y:S01]  /*0f10*/  SHFL.BFLY PT, R47, R46, 0x1, 0x1f ;  /* 0x0c201f002e2f7f89 */ /* 0x000e6200000e0000 */
[----:B0-----:R-:W-:Y:S02]  /*0f20*/  FMNMX R45, R44, R69, !PT ;  /* 0x000000452c2d7209 */ /* 0x001fe40007800000 */
[----:B-1----:R-:W-:-:S03]  /*0f30*/  FMNMX R47, R46, R47, !PT ;  /* 0x0000002f2e2f7209 */ /* 0x002fc60007800000 */
[----:B------:R-:W0:Y:S01]  /*0f40*/  SHFL.BFLY PT, R70, R45, 0x1, 0x1f ;  /* 0x0c201f002d467f89 */ /* 0x000e2200000e0000 */
[----:B------:R-:W-:-:S05]  /*0f50*/  FMNMX R69, R47, R72, !PT ;  /* 0x000000482f457209 */ /* 0x000fca0007800000 */
[--C-:B------:R-:W-:Y:S02]  /*0f60*/  FFMA R41, R41, c[0x0][0x188], -R69.reuse ;  /* 0x0000620029297a23 */ /* 0x100fe40000000845 */
[--C-:B------:R-:W-:Y:S02]  /*0f70*/  FFMA R36, R36, c[0x0][0x188], -R69.reuse ;  /* 0x0000620024247a23 */ /* 0x100fe40000000845 */
[----:B------:R-:W-:Y:S02]  /*0f80*/  FMUL R41, R41, 1.4426950216293334961 ;  /* 0x3fb8aa3b29297820 */ /* 0x000fe40000400000 */
[----:B------:R-:W-:Y:S02]  /*0f90*/  FFMA R37, R37, c[0x0][0x188], -R69 ;  /* 0x0000620025257a23 */ /* 0x000fe40000000845 */
[----:B------:R1:W-:Y:S01]  /*0fa0*/  MUFU.EX2 R80, R41 ;  /* 0x0000002900507308 */ /* 0x0003e20000000800 */
[----:B------:R-:W-:Y:S02]  /*0fb0*/  FADD R44, -R69, R72 ;  /* 0x00000048452c7221 */ /* 0x000fe40000000100 */
[----:B------:R-:W-:-:S02]  /*0fc0*/  FMUL R36, R36, 1.4426950216293334961 ;  /* 0x3fb8aa3b24247820 */ /* 0x000fc40000400000 */
[----:B------:R-:W-:Y:S02]  /*0fd0*/  FMUL R37, R37, 1.4426950216293334961 ;  /* 0x3fb8aa3b25257820 */ /* 0x000fe40000400000 */
[----:B------:R-:W-:Y:S01]  /*0fe0*/  FMUL R44, R44, 1.4426950216293334961 ;  /* 0x3fb8aa3b2c2c7820 */ /* 0x000fe20000400000 */
[----:B0-----:R-:W-:Y:S01]  /*0ff0*/  FMNMX R70, R45, R70, !PT ;  /* 0x000000462d467209 */ /* 0x001fe20007800000 */
[----:B------:R-:W-:Y:S01]  /*1000*/  MUFU.EX2 R36, R36 ;  /* 0x0000002400247308 */ /* 0x000fe20000000800 */
[--C-:B------:R-:W-:Y:S02]  /*1010*/  FFMA R40, R40, c[0x0][0x188], -R69.reuse ;  /* 0x0000620028287a23 */ /* 0x100fe40000000845 */
[----:B------:R-:W-:Y:S01]  /*1020*/  FMNMX R70, R70, R73, !PT ;  /* 0x0000004946467209 */ /* 0x000fe20007800000 */
[----:B------:R-:W-:Y:S02]  /*1030*/  FFMA R5, R5, c[0x0][0x188], -R69 ;  /* 0x0000620005057a23 */ /* 0x000fe40000000845 */
[----:B------:R-:W-:-:S02]  /*1040*/  FMUL R40, R40, 1.4426950216293334961 ;  /* 0x3fb8aa3b28287820 */ /* 0x000fc40000400000 */
[----:B-1----:R-:W-:Y:S01]  /*1050*/  FADD R41, -R70, R73 ;  /* 0x0000004946297221 */ /* 0x002fe20000000100 */
[----:B------:R-:W0:Y:S01]  /*1060*/  MUFU.EX2 R37, R37 ;  /* 0x0000002500257308 */ /* 0x000e220000000800 */
[--C-:B------:R-:W-:Y:S02]  /*1070*/  FFMA R38, R38, c[0x0][0x188], -R70.reuse ;  /* 0x0000620026267a23 */ /* 0x100fe40000000846 */
[----:B------:R-:W-:Y:S02]  /*1080*/  FMUL R72, R41, 1.4426950216293334961 ;  /* 0x3fb8aa3b29487820 */ /* 0x000fe40000400000 */
[----:B------:R-:W-:Y:S02]  /*1090*/  FMUL R38, R38, 1.4426950216293334961 ;  /* 0x3fb8aa3b26267820 */ /* 0x000fe40000400000 */
[--C-:B------:R-:W-:Y:S01]  /*10a0*/  FFMA R39, R39, c[0x0][0x188], -R70.reuse ;  /* 0x0000620027277a23 */ /* 0x100fe20000000846 */
[----:B------:R-:W1:Y:S01]  /*10b0*/  MUFU.EX2 R71, R44 ;  /* 0x0000002c00477308 */ /* 0x000e620000000800 */
[----:B------:R-:W-:-:S02]  /*10c0*/  FFMA R43, R43, c[0x0][0x188], -R70 ;  /* 0x000062002b2b7a23 */ /* 0x000fc40000000846 */
[----:B------:R-:W-:Y:S02]  /*10d0*/  FMUL R84, R39, 1.4426950216293334961 ;  /* 0x3fb8aa3b27547820 */ /* 0x000fe40000400000 */
[--C-:B------:R-:W-:Y:S02]  /*10e0*/  FFMA R42, R42, c[0x0][0x188], -R70.reuse ;  /* 0x000062002a2a7a23 */ /* 0x100fe40000000846 */
[----:B------:R-:W-:Y:S01]  /*10f0*/  FFMA R8, R8, c[0x0][0x188], -R69 ;  /* 0x0000620008087a23 */ /* 0x000fe20000000845 */
[----:B------:R-:W4:Y:S01]  /*1100*/  MUFU.EX2 R72, R72 ;  /* 0x0000004800487308 */ /* 0x000f220000000800 */
[----:B0-----:R-:W-:Y:S02]  /*1110*/  FADD R82, R36, R37 ;  /* 0x0000002524527221 */ /* 0x001fe40000000000 */
[----:B------:R-:W-:Y:S02]  /*1120*/  FMUL R42, R42, 1.4426950216293334961 ;  /* 0x3fb8aa3b2a2a7820 */ /* 0x000fe40000400000 */
[----:B------:R-:W-:-:S02]  /*1130*/  FFMA R10, R10, c[0x0][0x188], -R70 ;  /* 0x000062000a0a7a23 */ /* 0x000fc40000000846 */
[----:B------:R-:W-:Y:S01]  /*1140*/  FFMA R12, R12, c[0x0][0x188], -R69 ;  /* 0x000062000c0c7a23 */ /* 0x000fe20000000845 */
[----:B------:R0:W5:Y:S01]  /*1150*/  MUFU.EX2 R77, R40 ;  /* 0x00000028004d7308 */ /* 0x0001620000000800 */
[C---:B-1----:R-:W-:Y:S01]  /*1160*/  FMUL R44, R71.reuse, R24 ;  /* 0x00000018472c7220 */ /* 0x042fe20000400000 */
[----:B--2---:R1:W-:Y:S01]  /*1170*/  STS.U16 [R53+0x2000], R76 ;  /* 0x0020004c35007388 */ /* 0x0043e20000000400 */
[C---:B------:R-:W-:Y:S02]  /*1180*/  FMUL R45, R71.reuse, R25 ;  /* 0x00000019472d7220 */ /* 0x040fe40000400000 */
[C---:B------:R-:W-:Y:S01]  /*1190*/  FMUL R32, R71.reuse, R32 ;  /* 0x0000002047207220 */ /* 0x040fe20000400000 */
[----:B---3--:R-:W-:Y:S01]  /*11a0*/  STS.U16 [R53+0x2400], R78 ;  /* 0x0024004e35007388 */ /* 0x008fe20000000400 */
[----:B------:R-:W-:Y:S01]  /*11b0*/  FMUL R33, R71, R33 ;  /* 0x0000002147217220 */ /* 0x000fe20000400000 */
[----:B------:R-:W-:Y:S01]  /*11c0*/  MUFU.EX2 R79, R38 ;  /* 0x00000026004f7308 */ /* 0x000fe20000000800 */
[----:B0-----:R-:W-:Y:S01]  /*11d0*/  F2FP.BF16.PACK_AB R40, R37, R36 ;  /* 0x000000242528723e */ /* 0x001fe200000010ff */
[----:B------:R-:W-:Y:S01]  /*11e0*/  BAR.SYNC.DEFER_BLOCKING 0x0 ;  /* 0x0000000000007b1d */ /* 0x000fe20000010000 */
[----:B----4-:R-:W-:-:S02]  /*11f0*/  FMUL R46, R72, R26 ;  /* 0x0000001a482e7220 */ /* 0x010fc40000400000 */
[C---:B------:R-:W-:Y:S02]  /*1200*/  FMUL R47, R72.reuse, R27 ;  /* 0x0000001b482f7220 */ /* 0x040fe40000400000 */
[----:B-1----:R-:W-:Y:S01]  /*1210*/  FMUL R76, R43, 1.4426950216293334961 ;  /* 0x3fb8aa3b2b4c7820 */ /* 0x002fe20000400000 */
[----:B------:R-:W0:Y:S01]  /*1220*/  MUFU.EX2 R84, R84 ;  /* 0x0000005400547308 */ /* 0x000e220000000800 */
[C---:B------:R-:W-:Y:S02]  /*1230*/  FMUL R34, R72.reuse, R34 ;  /* 0x0000002248227220 */ /* 0x040fe40000400000 */
[----:B------:R-:W-:Y:S02]  /*1240*/  FMUL R35, R72, R35 ;  /* 0x0000002348237220 */ /* 0x000fe40000400000 */
[----:B------:R-:W-:Y:S02]  /*1250*/  FMUL R5, R5, 1.4426950216293334961 ;  /* 0x3fb8aa3b05057820 */ /* 0x000fe40000400000 */
[----:B------:R-:W-:Y:S01]  /*1260*/  FFMA R20, R20, c[0x0][0x188], -R69 ;  /* 0x0000620014147a23 */ /* 0x000fe20000000845 */
[----:B------:R5:W-:Y:S01]  /*1270*/  MUFU.EX2 R73, R42 ;  /* 0x0000002a00497308 */ /* 0x000be20000000800 */
[----:B------:R-:W-:-:S02]  /*1280*/  FMUL R8, R8, 1.4426950216293334961 ;  /* 0x3fb8aa3b08087820 */ /* 0x000fc40000400000 */
[--C-:B------:R-:W-:Y:S02]  /*1290*/  FFMA R9, R9, c[0x0][0x188], -R69.reuse ;  /* 0x0000620009097a23 */ /* 0x100fe40000000845 */
[--C-:B------:R-:W-:Y:S02]  /*12a0*/  FFMA R13, R13, c[0x0][0x188], -R69.reuse ;  /* 0x000062000d0d7a23 */ /* 0x100fe40000000845 */
[----:B------:R-:W-:Y:S01]  /*12b0*/  FFMA R16, R16, c[0x0][0x188], -R69 ;  /* 0x0000620010107a23 */ /* 0x000fe20000000845 */
[----:B------:R-:W1:Y:S01]  /*12c0*/  MUFU.EX2 R76, R76 ;  /* 0x0000004c004c7308 */ /* 0x000e620000000800 */
[----:B-----5:R-:W-:Y:S01]  /*12d0*/  F2FP.BF16.PACK_AB R42, R80, R77 ;  /* 0x0000004d502a723e */ /* 0x020fe200000010ff */
[----:B------:R-:W2:Y:S01]  /*12e0*/  LDSM.16.M88.4 R36, [R54+0x2000] ;  /* 0x002000003624783b */ /* 0x000ea20000000200 */
[----:B0-----:R-:W-:Y:S01]  /*12f0*/  F2FP.BF16.PACK_AB R41, R84, R79 ;  /* 0x0000004f5429723e */ /* 0x001fe200000010ff */
[----:B------:R-:W-:Y:S02]  /*1300*/  FMUL R10, R10, 1.4426950216293334961 ;  /* 0x3fb8aa3b0a0a7820 */ /* 0x000fe40000400000 */
[----:B------:R-:W0:Y:S01]  /*1310*/  LDSM.16.M88.4 R24, [R54+0x2400] ;  /* 0x002400003618783b */ /* 0x000e220000000200 */
[----:B------:R-:W-:-:S02]  /*1320*/  FFMA R11, R11, c[0x0][0x188], -R70 ;  /* 0x000062000b0b7a23 */ /* 0x000fc40000000846 */
[----:B------:R-:W-:Y:S02]  /*1330*/  FMUL R12, R12, 1.4426950216293334961 ;  /* 0x3fb8aa3b0c0c7820 */ /* 0x000fe40000400000 */
[--C-:B------:R-:W-:Y:S02]  /*1340*/  FFMA R21, R21, c[0x0][0x188], -R69.reuse ;  /* 0x0000620015157a23 */ /* 0x100fe40000000845 */
[--C-:B------:R-:W-:Y:S02]  /*1350*/  FFMA R28, R28, c[0x0][0x188], -R69.reuse ;  /* 0x000062001c1c7a23 */ /* 0x100fe40000000845 */
[----:B------:R-:W-:Y:S01]  /*1360*/  FFMA R4, R4, c[0x0][0x188], -R69 ;  /* 0x0000620004047a23 */ /* 0x000fe20000000845 */
[----:B-1----:R-:W-:Y:S01]  /*1370*/  F2FP.BF16.PACK_AB R43, R76, R73 ;  /* 0x000000494c2b723e */ /* 0x002fe200000010ff */
[----:B------:R-:W-:Y:S02]  /*1380*/  FMUL R20, R20, 1.4426950216293334961 ;  /* 0x3fb8aa3b14147820 */ /* 0x000fe40000400000 */
[----:B------:R-:W-:-:S02]  /*1390*/  FMUL R9, R9, 1.4426950216293334961 ;  /* 0x3fb8aa3b09097820 */ /* 0x000fc40000400000 */
[--C-:B------:R-:W-:Y:S02]  /*13a0*/  FFMA R6, R6, c[0x0][0x188], -R70.reuse ;  /* 0x0000620006067a23 */ /* 0x100fe40000000846 */
[----:B------:R-:W-:Y:S02]  /*13b0*/  FFMA R7, R7, c[0x0][0x188], -R70 ;  /* 0x0000620007077a23 */ /* 0x000fe40000000846 */
[----:B------:R-:W-:Y:S02]  /*13c0*/  FMUL R13, R13, 1.4426950216293334961 ;  /* 0x3fb8aa3b0d0d7820 */ /* 0x000fe40000400000 */
[----:B------:R-:W-:Y:S02]  /*13d0*/  FMUL R16, R16, 1.4426950216293334961 ;  /* 0x3fb8aa3b10107820 */ /* 0x000fe40000400000 */
[----:B------:R-:W-:Y:S02]  /*13e0*/  FMUL R11, R11, 1.4426950216293334961 ;  /* 0x3fb8aa3b0b0b7820 */ /* 0x000fe40000400000 */
[----:B------:R-:W-:-:S02]  /*13f0*/  FMUL R21, R21, 1.4426950216293334961 ;  /* 0x3fb8aa3b15157820 */ /* 0x000fc40000400000 */
[----:B------:R-:W-:Y:S02]  /*1400*/  FMUL R28, R28, 1.4426950216293334961 ;  /* 0x3fb8aa3b1c1c7820 */ /* 0x000fe40000400000 */
[----:B------:R-:W-:Y:S02]  /*1410*/  FMUL R4, R4, 1.4426950216293334961 ;  /* 0x3fb8aa3b04047820 */ /* 0x000fe40000400000 */
[----:B------:R-:W-:Y:S02]  /*1420*/  FMUL R6, R6, 1.4426950216293334961 ;  /* 0x3fb8aa3b06067820 */ /* 0x000fe40000400000 */
[----:B------:R-:W-:Y:S02]  /*1430*/  FMUL R7, R7, 1.4426950216293334961 ;  /* 0x3fb8aa3b07077820 */ /* 0x000fe40000400000 */
[----:B------:R-:W-:Y:S01]  /*1440*/  FADD R84, R79, R84 ;  /* 0x000000544f547221 */ /* 0x000fe20000000000 */
[----:B--2---:R-:W-:Y:S01]  /*1450*/  HMMA.16816.F32.BF16 R32, R40, R36, R32 ;  /* 0x000000242820723c */ /* 0x004fe20000041820 */
[----:B------:R-:W-:Y:S01]  /*1460*/  MUFU.EX2 R36, R16 ;  /* 0x0000001000247308 */ /* 0x000fe20000000800 */
[----:B------:R-:W-:-:S02]  /*1470*/  FADD R77, R77, R82 ;  /* 0x000000524d4d7221 */ /* 0x000fc40000000000 */
[----:B------:R-:W-:Y:S02]  /*1480*/  FFMA R14, R14, c[0x0][0x188], -R70 ;  /* 0x000062000e0e7a23 */ /* 0x000fe40000000846 */
[----:B------:R-:W-:Y:S02]  /*1490*/  FADD R73, R73, R84 ;  /* 0x0000005449497221 */ /* 0x000fe40000000000 */
[----:B0-----:R-:W-:Y:S01]  /*14a0*/  HMMA.16816.F32.BF16 R44, R40, R24, R44 ;  /* 0x00000018282c723c */ /* 0x001fe2000004182c */
[----:B------:R-:W0:Y:S01]  /*14b0*/  MUFU.EX2 R40, R8 ;  /* 0x0000000800287308 */ /* 0x000e220000000800 */
[--C-:B------:R-:W-:Y:S02]  /*14c0*/  FFMA R15, R15, c[0x0][0x188], -R70.reuse ;  /* 0x000062000f0f7a23 */ /* 0x100fe40000000846 */
[----:B------:R-:W-:Y:S02]  /*14d0*/  FADD R77, R80, R77 ;  /* 0x0000004d504d7221 */ /* 0x000fe40000000000 */
[----:B------:R-:W-:Y:S01]  /*14e0*/  FADD R76, R76, R73 ;  /* 0x000000494c4c7221 */ /* 0x000fe20000000000 */
[----:B------:R-:W-:Y:S01]  /*14f0*/  MOV R73, R70 ;  /* 0x0000004600497202 */ /* 0x000fe20000000f00 */
[--C-:B------:R-:W-:Y:S01]  /*1500*/  FFMA R18, R18, c[0x0][0x188], -R70.reuse ;  /* 0x0000620012127a23 */ /* 0x100fe20000000846 */
[----:B------:R-:W-:Y:S01]  /*1510*/  MUFU.EX2 R24, R5 ;  /* 0x0000000500187308 */ /* 0x000fe20000000800 */
[----:B------:R-:W-:-:S02]  /*1520*/  FFMA R19, R19, c[0x0][0x188], -R70 ;  /* 0x0000620013137a23 */ /* 0x000fc40000000846 */
[----:B------:R-:W-:Y:S02]  /*1530*/  FFMA R17, R17, c[0x0][0x188], -R69 ;  /* 0x0000620011117a23 */ /* 0x000fe40000000845 */
[--C-:B------:R-:W-:Y:S02]  /*1540*/  FFMA R22, R22, c[0x0][0x188], -R70.reuse ;  /* 0x0000620016167a23 */ /* 0x100fe40000000846 */
[----:B------:R-:W-:Y:S01]  /*1550*/  FMUL R19, R19, 1.4426950216293334961 ;  /* 0x3fb8aa3b13137820 */ /* 0x000fe20000400000 */
[----:B------:R-:W-:Y:S01]  /*1560*/  MUFU.EX2 R5, R10 ;  /* 0x0000000a00057308 */ /* 0x000fe20000000800 */
[----:B------:R-:W-:Y:S02]  /*1570*/  FMUL R17, R17, 1.4426950216293334961 ;  /* 0x3fb8aa3b11117820 */ /* 0x000fe40000400000 */
[--C-:B------:R-:W-:Y:S02]  /*1580*/  FFMA R23, R23, c[0x0][0x188], -R70.reuse ;  /* 0x0000620017177a23 */ /* 0x100fe40000000846 */
[----:B------:R-:W-:-:S02]  /*1590*/  FFMA R30, R30, c[0x0][0x188], -R70 ;  /* 0x000062001e1e7a23 */ /* 0x000fc40000000846 */
[----:B------:R-:W-:Y:S01]  /*15a0*/  FMUL R23, R23, 1.4426950216293334961 ;  /* 0x3fb8aa3b17177820 */ /* 0x000fe20000400000 */
[----:B------:R-:W-:Y:S01]  /*15b0*/  MUFU.EX2 R8, R12 ;  /* 0x0000000c00087308 */ /* 0x000fe20000000800 */
[----:B------:R-:W-:Y:S02]  /*15c0*/  FFMA R31, R31, c[0x0][0x188], -R70 ;  /* 0x000062001f1f7a23 */ /* 0x000fe40000000846 */
[----:B------:R-:W-:Y:S02]  /*15d0*/  FMUL R30, R30, 1.4426950216293334961 ;  /* 0x3fb8aa3b1e1e7820 */ /* 0x000fe40000400000 */
[----:B------:R-:W-:Y:S02]  /*15e0*/  FFMA R29, R29, c[0x0][0x188], -R69 ;  /* 0x000062001d1d7a23 */ /* 0x000fe40000000845 */
[----:B------:R-:W-:Y:S01]  /*15f0*/  FMUL R31, R31, 1.4426950216293334961 ;  /* 0x3fb8aa3b1f1f7820 */ /* 0x000fe20000400000 */
[----:B------:R-:W1:Y:S01]  /*1600*/  MUFU.EX2 R41, R9 ;  /* 0x0000000900297308 */ /* 0x000e620000000800 */
[----:B------:R-:W-:-:S07]  /*1610*/  FMUL R29, R29, 1.4426950216293334961 ;  /* 0x3fb8aa3b1d1d7820 */ /* 0x000fce0000400000 */
[----:B------:R-:W-:Y:S08]  /*1620*/  MUFU.EX2 R12, R20 ;  /* 0x00000014000c7308 */ /* 0x000ff00000000800 */
[----:B------:R-:W-:Y:S08]  /*1630*/  MUFU.EX2 R20, R11 ;  /* 0x0000000b00147308 */ /* 0x000ff00000000800 */
[----:B------:R-:W-:Y:S08]  /*1640*/  MUFU.EX2 R9, R13 ;  /* 0x0000000d00097308 */ /* 0x000ff00000000800 */
[----:B------:R2:W3:Y:S08]  /*1650*/  MUFU.EX2 R25, R4 ;  /* 0x0000000400197308 */ /* 0x0004f00000000800 */
[----:B------:R-:W-:Y:S01]  /*1660*/  MUFU.EX2 R13, R21 ;  /* 0x00000015000d7308 */ /* 0x000fe20000000800 */
[----:B--2---:R-:W-:-:S02]  /*1670*/  FMUL R4, R14, 1.4426950216293334961 ;  /* 0x3fb8aa3b0e047820 */ /* 0x004fc40000400000 */
[----:B------:R-:W-:Y:S02]  /*1680*/  FMUL R14, R15, 1.4426950216293334961 ;  /* 0x3fb8aa3b0f0e7820 */ /* 0x000fe40000400000 */
[----:B------:R-:W-:Y:S02]  /*1690*/  FMUL R15, R18, 1.4426950216293334961 ;  /* 0x3fb8aa3b120f7820 */ /* 0x000fe40000400000 */
[----:B------:R-:W-:Y:S01]  /*16a0*/  FMUL R18, R22, 1.4426950216293334961 ;  /* 0x3fb8aa3b16127820 */ /* 0x000fe20000400000 */
[----:B------:R-:W-:Y:S08]  /*16b0*/  MUFU.EX2 R16, R28 ;  /* 0x0000001c00107308 */ /* 0x000ff00000000800 */
[----:B------:R0:W-:Y:S08]  /*16c0*/  MUFU.EX2 R21, R6 ;  /* 0x0000000600157308 */ /* 0x0001f00000000800 */
[----:B------:R2:W4:Y:S01]  /*16d0*/  MUFU.EX2 R28, R7 ;  /* 0x00000007001c7308 */ /* 0x0005220000000800 */
[----:B0-----:R-:W-:-:S04]  /*16e0*/  FADD R6, R40, R77 ;  /* 0x0000004d28067221 */ /* 0x001fc80000000000 */
[----:B-1----:R-:W-:Y:S01]  /*16f0*/  FADD R10, R41, R6 ;  /* 0x00000006290a7221 */ /* 0x002fe20000000000 */
[----:B---3--:R-:W-:Y:S02]  /*1700*/  F2FP.BF16.PACK_AB R6, R24, R25 ;  /* 0x000000191806723e */ /* 0x008fe400000010ff */
[----:B------:R0:W1:Y:S01]  /*1710*/  MUFU.EX2 R11, R4 ;  /* 0x00000004000b7308 */ /* 0x0000620000000800 */
[----:B--2---:R-:W-:Y:S01]  /*1720*/  FADD R7, R5, R76 ;  /* 0x0000004c05077221 */ /* 0x004fe20000000000 */
[C---:B------:R-:W-:Y:S01]  /*1730*/  F2FP.BF16.PACK_AB R5, R20.reuse, R5 ;  /* 0x000000051405723e */ /* 0x040fe200000010ff */
[----:B------:R-:W-:Y:S02]  /*1740*/  FADD R25, R25, R10 ;  /* 0x0000000a19197221 */ /* 0x000fe40000000000 */
[----:B------:R-:W-:Y:S02]  /*1750*/  FADD R42, R20, R7 ;  /* 0x00000007142a7221 */ /* 0x000fe40000000000 */
[----:B------:R-:W-:Y:S01]  /*1760*/  FADD R25, R24, R25 ;  /* 0x0000001918197221 */ /* 0x000fe20000000000 */
[----:B------:R-:W2:Y:S01]  /*1770*/  MUFU.EX2 R14, R14 ;  /* 0x0000000e000e7308 */ /* 0x000ea20000000800 */
[----:B----4-:R-:W-:Y:S01]  /*1780*/  F2FP.BF16.PACK_AB R7, R28, R21 ;  /* 0x000000151c07723e */ /* 0x010fe200000010ff */
[----:B------:R-:W-:Y:S01]  /*1790*/  FADD R21, R21, R42 ;  /* 0x0000002a15157221 */ /* 0x000fe20000000000 */
[----:B0-----:R-:W-:Y:S01]  /*17a0*/  F2FP.BF16.PACK_AB R4, R41, R40 ;  /* 0x000000282904723e */ /* 0x001fe200000010ff */
[----:B------:R-:W-:Y:S01]  /*17b0*/  FADD R10, R8, R25 ;  /* 0x00000019080a7221 */ /* 0x000fe20000000000 */
[----:B------:R-:W-:Y:S01]  /*17c0*/  F2FP.BF16.PACK_AB R8, R9, R8 ;  /* 0x000000080908723e */ /* 0x000fe200000010ff */
[----:B------:R-:W-:-:S02]  /*17d0*/  FADD R28, R28, R21 ;  /* 0x000000151c1c7221 */ /* 0x000fc40000000000 */
[----:B------:R-:W0:Y:S02]  /*17e0*/  MUFU.EX2 R15, R15 ;  /* 0x0000000f000f7308 */ /* 0x000e240000000800 */
[----:B-1----:R-:W-:Y:S01]  /*17f0*/  FADD R21, R11, R28 ;  /* 0x0000001c0b157221 */ /* 0x002fe20000000000 */
[C---:B------:R-:W-:Y:S05]  /*1800*/  HMMA.16816.F32.BF16 R32, R4.reuse, R38, R32 ;  /* 0x000000260420723c */ /* 0x040fea0000041820 */
[----:B------:R1:W3:Y:S03]  /*1810*/  MUFU.EX2 R40, R19 ;  /* 0x0000001300287308 */ /* 0x0002e60000000800 */
[----:B------:R-:W-:Y:S01]  /*1820*/  HMMA.16816.F32.BF16 R44, R4, R26, R44 ;  /* 0x0000001a042c723c */ /* 0x000fe2000004182c */
[----:B------:R-:W4:Y:S04]  /*1830*/  LDSM.16.M88.4 R4, [R52+0x2000] ;  /* 0x002000003404783b */ /* 0x000f280000000200 */
[----:B------:R-:W5:Y:S01]  /*1840*/  MUFU.EX2 R37, R17 ;  /* 0x0000001100257308 */ /* 0x000f620000000800 */
[----:B-1----:R-:W-:Y:S01]  /*1850*/  FADD R19, R9, R10 ;  /* 0x0000000a09137221 */ /* 0x002fe20000000000 */
[----:B------:R-:W1:Y:S01]  /*1860*/  LDSM.16.M88.4 R24, [R52+0x2400] ;  /* 0x002400003418783b */ /* 0x000e620000000200 */
[C---:B--2---:R-:W-:Y:S01]  /*1870*/  FADD R10, R14.reuse, R21 ;  /* 0x000000150e0a7221 */ /* 0x044fe20000000000 */
[----:B------:R-:W-:Y:S01]  /*1880*/  F2FP.BF16.PACK_AB R9, R14, R11 ;  /* 0x0000000b0e09723e */ /* 0x000fe200000010ff */
[----:B------:R-:W-:-:S02]  /*1890*/  FADD R20, R36, R19 ;  /* 0x0000001324147221 */ /* 0x000fc40000000000 */
[----:B0-----:R-:W-:Y:S01]  /*18a0*/  FADD R21, R15, R10 ;  /* 0x0000000a0f157221 */ /* 0x001fe20000000000 */
[----:B------:R-:W0:Y:S01]  /*18b0*/  MUFU.EX2 R18, R18 ;  /* 0x0000001200127308 */ /* 0x000e220000000800 */
[C---:B---3--:R-:W-:Y:S02]  /*18c0*/  F2FP.BF16.PACK_AB R11, R40.reuse, R15 ;  /* 0x0000000f280b723e */ /* 0x048fe400000010ff */
[----:B------:R-:W-:-:S05]  /*18d0*/  FADD R21, R40, R21 ;  /* 0x0000001528157221 */ /* 0x000fca0000000000 */
[----:B------:R-:W2:Y:S01]  /*18e0*/  MUFU.EX2 R23, R23 ;  /* 0x0000001700177308 */ /* 0x000ea20000000800 */
[----:B-----5:R-:W-:-:S04]  /*18f0*/  FADD R19, R37, R20 ;  /* 0x0000001425137221 */ /* 0x020fc80000000000 */
[----:B------:R-:W-:-:S03]  /*1900*/  FADD R10, R12, R19 ;  /* 0x000000130c0a7221 */ /* 0x000fc60000000000 */
[----:B------:R-:W3:Y:S01]  /*1910*/  MUFU.EX2 R30, R30 ;  /* 0x0000001e001e7308 */ /* 0x000ee20000000800 */
[----:B0-----:R-:W-:Y:S02]  /*1920*/  FADD R20, R18, R21 ;  /* 0x0000001512147221 */ /* 0x001fe40000000000 */
[----:B------:R-:W-:-:S04]  /*1930*/  FADD R19, R13, R10 ;  /* 0x0000000a0d137221 */ /* 0x000fc80000000000 */
[----:B------:R-:W-:Y:S01]  /*1940*/  FADD R10, R16, R19 ;  /* 0x00000013100a7221 */ /* 0x000fe20000000000 */
[----:B------:R-:W0:Y:S01]  /*1950*/  MUFU.EX2 R31, R31 ;  /* 0x0000001f001f7308 */ /* 0x000e220000000800 */
[----:B--2---:R-:W-:-:S07]  /*1960*/  FADD R21, R23, R20 ;  /* 0x0000001417157221 */ /* 0x004fce0000000000 */
[----:B------:R-:W2:Y:S01]  /*1970*/  MUFU.EX2 R17, R29 ;  /* 0x0000001d00117308 */ /* 0x000ea20000000800 */
[----:B---3--:R-:W-:-:S04]  /*1980*/  FADD R20, R30, R21 ;  /* 0x000000151e147221 */ /* 0x008fc80000000000 */
[----:B0-----:R-:W-:-:S05]  /*1990*/  FADD R20, R31, R20 ;  /* 0x000000141f147221 */ /* 0x001fca0000000000 */
[----:B------:R-:W0:Y:S01]  /*19a0*/  SHFL.BFLY PT, R21, R20, 0x2, 0x1f ;  /* 0x0c401f0014157f89 */ /* 0x000e2200000e0000 */
[----:B--2---:R-:W-:Y:S01]  /*19b0*/  FADD R19, R17, R10 ;  /* 0x0000000a11137221 */ /* 0x004fe20000000000 */
[----:B------:R-:W-:-:S04]  /*19c0*/  F2FP.BF16.PACK_AB R10, R37, R36 ;  /* 0x00000024250a723e */ /* 0x000fc800000010ff */
[----:B------:R-:W2:Y:S03]  /*19d0*/  SHFL.BFLY PT, R22, R19, 0x2, 0x1f ;  /* 0x0c401f0013167f89 */ /* 0x000ea600000e0000 */
[C---:B----4-:R-:W-:Y:S08]  /*19e0*/  HMMA.16816.F32.BF16 R32, R8.reuse, R4, R32 ;  /* 0x000000040820723c */ /* 0x050ff00000041820 */
[----:B-1----:R-:W-:Y:S01]  /*19f0*/  HMMA.16816.F32.BF16 R44, R8, R24, R44 ;  /* 0x00000018082c723c */ /* 0x002fe2000004182c */
[----:B0-----:R-:W-:-:S06]  /*1a00*/  FADD R21, R20, R21 ;  /* 0x0000001514157221 */ /* 0x001fcc0000000000 */
[----:B------:R-:W-:Y:S02]  /*1a10*/  F2FP.BF16.PACK_AB R8, R13, R12 ;  /* 0x0000000c0d08723e */ /* 0x000fe400000010ff */
[----:B------:R-:W-:Y:S01]  /*1a20*/  F2FP.BF16.PACK_AB R10, R17, R16 ;  /* 0x00000010110a723e */ /* 0x000fe200000010ff */
[----:B------:R-:W0:Y:S01]  /*1a30*/  SHFL.BFLY PT, R4, R21, 0x1, 0x1f ;  /* 0x0c201f0015047f89 */ /* 0x000e2200000e0000 */
[----:B------:R-:W-:Y:S01]  /*1a40*/  F2FP.BF16.PACK_AB R9, R23, R18 ;  /* 0x000000121709723e */ /* 0x000fe200000010ff */
[----:B--2---:R-:W-:Y:S01]  /*1a50*/  FADD R22, R19, R22 ;  /* 0x0000001613167221 */ /* 0x004fe20000000000 */
[----:B------:R-:W-:-:S04]  /*1a60*/  F2FP.BF16.PACK_AB R11, R31, R30 ;  /* 0x0000001e1f0b723e */ /* 0x000fc800000010ff */
[----:B------:R-:W1:Y:S03]  /*1a70*/  SHFL.BFLY PT, R5, R22, 0x1, 0x1f ;  /* 0x0c201f0016057f89 */ /* 0x000e6600000e0000 */
[C---:B------:R-:W-:Y:S07]  /*1a80*/  HMMA.16816.F32.BF16 R32, R8.reuse, R6, R32 ;  /* 0x000000060820723c */ /* 0x040fee0000041820 */
[----:B------:R-:W-:Y:S01]  /*1a90*/  MOV R6, 0x40 ;  /* 0x0000004000067802 */ /* 0x000fe20000000f00 */
[----:B------:R-:W-:Y:S04]  /*1aa0*/  HMMA.16816.F32.BF16 R24, R8, R26, R44 ;  /* 0x0000001a0818723c */ /* 0x000fe8000004182c */
[----:B------:R-:W-:-:S02]  /*1ab0*/  IMAD R57, R6, c[0x0][0x1b4], R57 ;  /* 0x00006d0006397a24 */ /* 0x000fc400078e0239 */
[----:B0-----:R-:W-:Y:S02]  /*1ac0*/  FADD R4, R21, R4 ;  /* 0x0000000415047221 */ /* 0x001fe40000000000 */
[----:B------:R-:W-:Y:S02]  /*1ad0*/  IMAD R59, R6, c[0x0][0x1a4], R59 ;  /* 0x00006900063b7a24 */ /* 0x000fe400078e023b */
[----:B------:R-:W-:Y:S01]  /*1ae0*/  FFMA R63, R72, R63, R4 ;  /* 0x0000003f483f7223 */ /* 0x000fe20000000004 */
[----:B------:R-:W-:Y:S01]  /*1af0*/  MOV R72, R69 ;  /* 0x0000004500487202 */ /* 0x000fe20000000f00 */
[----:B-1----:R-:W-:-:S04]  /*1b00*/  FADD R5, R22, R5 ;  /* 0x0000000516057221 */ /* 0x002fc80000000000 */
[----:B------:R-:W-:Y:S01]  /*1b10*/  FFMA R64, R71, R64, R5 ;  /* 0x0000004047407223 */ /* 0x000fe20000000005 */
[----:B------:R-:W-:Y:S01]  /*1b20*/  @P0 CALL.REL.NOINC `(.L_x_0) ;  /* 0x0000001000000944 */ /* 0x000fe20003c00000 */
[----:B------:R-:W-:Y:S05]  /*1b30*/  BRA `(.L_x_1) ;  /* 0xffffee0000007947 */ /* 0x000fea000383ffff */
.L_x_0:
[----:B------:R-:W-:-:S01]  /*1b40*/  NOP ;  /* 0x0000000000007918 */ /* 0x000fc20000000000 */
[----:B0-----:R-:W-:Y:S01]  /*1b50*/  SHF.L.U32 R9, R68, 0x2, RZ ;  /* 0x0000000244097819 */ /* 0x001fe200000006ff */
[C---:B------:R-:W-:Y:S01]  /*1b60*/  FMUL R0, R64.reuse, 8388608 ;  /* 0x4b00000040007820 */ /* 0x040fe20000400000 */
[----:B------:R-:W-:Y:S01]  /*1b70*/  FSETP.GEU.AND P4, PT, R64, 1.175494350822287508e-38, PT ;  /* 0x008000004000780b */ /* 0x000fe20003f8e000 */
[----:B------:R-:W-:Y:S01]  /*1b80*/  IMAD R6, R67, c[0x0][0x1c0], RZ ;  /* 0x0000700043067a24 */ /* 0x000fe200078e02ff */
[----:B------:R-:W-:Y:S01]  /*1b90*/  LOP3.LUT R3, R9, 0x7c, RZ, 0xc0, !PT ;  /* 0x0000007c09037812 */ /* 0x000fe200078ec0ff */
[----:B------:R-:W-:Y:S01]  /*1ba0*/  IMAD R8, R66, c[0x0][0x1c4], RZ ;  /* 0x0000710042087a24 */ /* 0x000fe200078e02ff */
[----:B------:R-:W-:Y:S01]  /*1bb0*/  FSEL R0, R0, R64, !P4 ;  /* 0x0000004000007208 */ /* 0x000fe20006000000 */
[C---:B------:R-:W-:Y:S01]  /*1bc0*/  FMUL R2, R63.reuse, 8388608 ;  /* 0x4b0000003f027820 */ /* 0x040fe20000400000 */
[----:B------:R-:W-:Y:S01]  /*1bd0*/  FSETP.GEU.AND P3, PT, R63, 1.175494350822287508e-38, PT ;  /* 0x008000003f00780b */ /* 0x000fe20003f6e000 */
[----:B------:R-:W-:Y:S01]  /*1be0*/  BAR.SYNC.DEFER_BLOCKING 0x0 ;  /* 0x0000000000007b1d */ /* 0x000fe20000010000 */
[----:B------:R-:W-:Y:S01]  /*1bf0*/  LEA R11, R62, R3, 0x1 ;  /* 0x000000033e0b7211 */ /* 0x000fe200078e08ff */
[----:B------:R-:W-:Y:S01]  /*1c00*/  IMAD.MOV.U32 R19, RZ, RZ, 0x3dc6b27f ;  /* 0x3dc6b27fff137424 */ /* 0x000fe200078e00ff */
[C---:B------:R-:W-:Y:S01]  /*1c10*/  SHF.L.U32 R4, R6.reuse, 0x1, RZ ;  /* 0x0000000106047819 */ /* 0x040fe200000006ff */
[----:B------:R-:W-:Y:S01]  /*1c20*/  IMAD.HI R6, R6, 0x2, RZ ;  /* 0x0000000206067827 */ /* 0x000fe200078e02ff */
[----:B------:R-:W-:-:S02]  /*1c30*/  SHF.L.U32 R5, R8, 0x1, RZ ;  /* 0x0000000108057819 */ /* 0x000fc400000006ff */
[----:B------:R-:W-:Y:S01]  /*1c40*/  LOP3.LUT R13, R68, 0x18, RZ, 0xc0, !PT ;  /* 0x00000018440d7812 */ /* 0x000fe200078ec0ff */
[----:B------:R-:W-:Y:S01]  /*1c50*/  IMAD R65, R65, c[0x0][0x1c8], RZ ;  /* 0x0000720041417a24 */ /* 0x000fe200078e02ff */
[----:B------:R-:W-:Y:S02]  /*1c60*/  IADD3 R3, R0, -0x3f3504f3, RZ ;  /* 0xc0cafb0d00037810 */ /* 0x000fe40007ffe0ff */
[----:B------:R-:W-:Y:S02]  /*1c70*/  FSEL R2, R2, R63, !P3 ;  /* 0x0000003f02027208 */ /* 0x000fe40005800000 */
[----:B------:R-:W-:Y:S02]  /*1c80*/  IADD3 R18, P5, P6, R5, c[0x0][0x178], R4 ;  /* 0x00005e0005127a10 */ /* 0x000fe40007ebe004 */
[----:B------:R-:W-:Y:S02]  /*1c90*/  LOP3.LUT R7, R9, 0x780, RZ, 0xc0, !PT ;  /* 0x0000078009077812 */ /* 0x000fe400078ec0ff */
[----:B------:R-:W-:-:S02]  /*1ca0*/  LEA R12, R13, R60, 0x4 ;  /* 0x0000003c0d0c7211 */ /* 0x000fc400078e20ff */
[----:B------:R-:W-:Y:S02]  /*1cb0*/  LOP3.LUT R5, R3, 0xff800000, RZ, 0xc0, !PT ;  /* 0xff80000003057812 */ /* 0x000fe400078ec0ff */
[----:B------:R-:W-:Y:S02]  /*1cc0*/  IADD3 R3, R2, -0x3f3504f3, RZ ;  /* 0xc0cafb0d02037810 */ /* 0x000fe40007ffe0ff */
[----:B------:R-:W-:Y:S01]  /*1cd0*/  LEA R12, R12, R7, 0x4 ;  /* 0x000000070c0c7211 */ /* 0x000fe200078e20ff */
[----:B------:R-:W-:Y:S01]  /*1ce0*/  I2F R4, R5 ;  /* 0x0000000500047306 */ /* 0x000fe20000201400 */
[----:B------:R-:W-:Y:S01]  /*1cf0*/  LOP3.LUT R7, R3, 0xff800000, RZ, 0xc0, !PT ;  /* 0xff80000003077812 */ /* 0x000fe200078ec0ff */
[----:B------:R-:W-:Y:S01]  /*1d00*/  IMAD.HI R3, R8, 0x2, RZ ;  /* 0x0000000208037827 */ /* 0x000fe200078e02ff */
[C---:B------:R-:W-:Y:S02]  /*1d10*/  FSETP.GT.AND P2, PT, |R64|.reuse, 8.50705917302346158658e+37, PT ;  /* 0x7e8000004000780b */ /* 0x040fe40003f44200 */
[----:B------:R-:W-:-:S02]  /*1d20*/  FSETP.GEU.AND P1, PT, |R64|, 1.175494350822287508e-38, PT ;  /* 0x008000004000780b */ /* 0x000fc40003f2e200 */
[----:B------:R-:W-:Y:S02]  /*1d30*/  IADD3.X R28, R3, c[0x0][0x17c], R6, P5, P6 ;  /* 0x00005f00031c7a10 */ /* 0x000fe40002fec406 */
[----:B------:R-:W-:Y:S02]  /*1d40*/  FSEL R3, RZ, -23, P4 ;  /* 0xc1b80000ff037808 */ /* 0x000fe40002000000 */
[----:B------:R-:W-:Y:S02]  /*1d50*/  FSETP.GT.AND P4, PT, |R63|, 8.50705917302346158658e+37, PT ;  /* 0x7e8000003f00780b */ /* 0x000fe40003f84200 */
[----:B------:R-:W-:Y:S02]  /*1d60*/  LOP3.LUT R15, R9, 0x3c0, RZ, 0xc0, !PT ;  /* 0x000003c0090f7812 */ /* 0x000fe400078ec0ff */
[----:B------:R-:W-:Y:S01]  /*1d70*/  FSEL R6, RZ, -23, P3 ;  /* 0xc1b80000ff067808 */ /* 0x000fe20001800000 */
[----:B------:R-:W0:Y:S01]  /*1d80*/  I2F R9, R7 ;  /* 0x0000000700097306 */ /* 0x000e220000201400 */
[----:B------:R-:W-:Y:S01]  /*1d90*/  FSETP.GEU.AND P3, PT, |R63|, 1.175494350822287508e-38, PT ;  /* 0x008000003f00780b */ /* 0x000fe20003f6e200 */
[----:B------:R-:W-:Y:S01]  /*1da0*/  @P2 FMUL R64, R64, 0.25 ;  /* 0x3e80000040402820 */ /* 0x000fe20000400000 */
[--C-:B------:R-:W-:Y:S01]  /*1db0*/  SHF.R.S32.HI R10, RZ, 0x5, R68.reuse ;  /* 0x00000005ff0a7819 */ /* 0x100fe20000011444 */
[----:B------:R-:W-:Y:S01]  /*1dc0*/  @P2 FMUL R25, R25, 0.25 ;  /* 0x3e80000019192820 */ /* 0x000fe20000400000 */
[----:B------:R-:W-:Y:S01]  /*1dd0*/  LOP3.LUT P0, RZ, R68, 0x100, RZ, 0xc0, !PT ;  /* 0x0000010044ff7812 */ /* 0x000fe2000780c0ff */
[----:B------:R-:W-:Y:S01]  /*1de0*/  @!P1 FMUL R64, R64, 16777216 ;  /* 0x4b80000040409820 */ /* 0x000fe20000400000 */
[----:B------:R-:W-:Y:S01]  /*1df0*/  SHF.R.U32.HI R68, RZ, 0x1, R68 ;  /* 0x00000001ff447819 */ /* 0x000fe20000011644 */
[----:B------:R-:W-:Y:S01]  /*1e00*/  @P4 FMUL R63, R63, 0.25 ;  /* 0x3e8000003f3f4820 */ /* 0x000fe20000400000 */
[----:B------:R-:W-:Y:S01]  /*1e10*/  SGXT R10, R10, 0x1 ;  /* 0x000000010a0a781a */ /* 0x000fe20000000200 */
[----:B------:R-:W1:Y:S01]  /*1e20*/  MUFU.RCP R8, R64 ;  /* 0x0000004000087308 */ /* 0x000e620000001000 */
[----:B------:R-:W-:Y:S01]  /*1e30*/  @P2 FMUL R24, R24, 0.25 ;  /* 0x3e80000018182820 */ /* 0x000fe20000400000 */
[----:B------:R-:W-:Y:S01]  /*1e40*/  LEA R15, R60, R15, 0x3 ;  /* 0x0000000f3c0f7211 */ /* 0x000fe200078e18ff */
[----:B------:R-:W-:Y:S01]  /*1e50*/  @P2 FMUL R33, R33, 0.25 ;  /* 0x3e80000021212820 */ /* 0x000fe20000400000 */
[----:B------:R-:W-:Y:S01]  /*1e60*/  LOP3.LUT R68, R68, 0x4, RZ, 0xc0, !PT ;  /* 0x0000000444447812 */ /* 0x000fe200078ec0ff */
[----:B------:R-:W-:Y:S01]  /*1e70*/  @!P3 FMUL R63, R63, 16777216 ;  /* 0x4b8000003f3fb820 */ /* 0x000fe20000400000 */
[----:B------:R-:W-:Y:S01]  /*1e80*/  LOP3.LUT R16, R11, 0x1008, R10, 0x78, !PT ;  /* 0x000010080b107812 */ /* 0x000fe200078e780a */
[----:B0-----:R-:W-:Y:S01]  /*1e90*/  FFMA.FTZ R21, R9, 1.1920928955078125e-07, R6 ;  /* 0x3400000009157823 */ /* 0x001fe20000010006 */
[----:B------:R-:W-:Y:S01]  /*1ea0*/  IADD3 R68, R68, R15, RZ ;  /* 0x0000000f44447210 */ /* 0x000fe20007ffe0ff */
[----:B------:R-:W0:Y:S01]  /*1eb0*/  MUFU.RCP R6, R63 ;  /* 0x0000003f00067308 */ /* 0x000e220000001000 */
[----:B------:R-:W-:Y:S01]  /*1ec0*/  @P2 FMUL R32, R32, 0.25 ;  /* 0x3e80000020202820 */ /* 0x000fe20000400000 */
[----:B------:R-:W-:Y:S01]  /*1ed0*/  LEA.HI R17, R13, R12, RZ, 0x1f ;  /* 0x0000000c0d117211 */ /* 0x000fe200078ff8ff */
[----:B------:R-:W-:Y:S01]  /*1ee0*/  @P4 FMUL R27, R27, 0.25 ;  /* 0x3e8000001b1b4820 */ /* 0x000fe20000400000 */
[----:B------:R-:W-:Y:S01]  /*1ef0*/  IADD3 R5, R0, -R5, RZ ;  /* 0x8000000500057210 */ /* 0x000fe20007ffe0ff */
[----:B------:R-:W-:Y:S01]  /*1f00*/  @P4 FMUL R35, R35, 0.25 ;  /* 0x3e80000023234820 */ /* 0x000fe20000400000 */
[----:B------:R-:W-:Y:S01]  /*1f10*/  IADD3 R7, R2, -R7, RZ ;  /* 0x8000000702077210 */ /* 0x000fe20007ffe0ff */
[----:B------:R-:W-:Y:S01]  /*1f20*/  @P4 FMUL R26, R26, 0.25 ;  /* 0x3e8000001a1a4820 */ /* 0x000fe20000400000 */
[----:B------:R-:W-:Y:S01]  /*1f30*/  ISETP.GE.U32.AND P2, PT, R0, 0x7f800000, PT ;  /* 0x7f8000000000780c */ /* 0x000fe20003f46070 */
[----:B------:R-:W-:Y:S01]  /*1f40*/  @P4 FMUL R34, R34, 0.25 ;  /* 0x3e80000022224820 */ /* 0x000fe20000400000 */
[----:B------:R-:W-:Y:S01]  /*1f50*/  LOP3.LUT R61, R61, 0x3f8, RZ, 0xc0, !PT ;  /* 0x000003f83d3d7812 */ /* 0x000fe200078ec0ff */
[----:B------:R-:W-:-:S02]  /*1f60*/  @!P1 FMUL R25, R25, 16777216 ;  /* 0x4b80000019199820 */ /* 0x000fc40000400000 */
[----:B------:R-:W-:Y:S02]  /*1f70*/  @!P1 FMUL R24, R24, 16777216 ;  /* 0x4b80000018189820 */ /* 0x000fe40000400000 */
[----:B------:R-:W-:Y:S02]  /*1f80*/  @!P1 FMUL R33, R33, 16777216 ;  /* 0x4b80000021219820 */ /* 0x000fe40000400000 */
[----:B------:R-:W-:Y:S01]  /*1f90*/  @!P1 FMUL R32, R32, 16777216 ;  /* 0x4b80000020209820 */ /* 0x000fe20000400000 */
[----:B------:R-:W-:Y:S01]  /*1fa0*/  ISETP.GE.U32.AND P1, PT, R2, 0x7f800000, PT ;  /* 0x7f8000000200780c */ /* 0x000fe20003f26070 */
[----:B------:R-:W-:Y:S02]  /*1fb0*/  @!P3 FMUL R27, R27, 16777216 ;  /* 0x4b8000001b1bb820 */ /* 0x000fe40000400000 */
[----:B------:R-:W-:Y:S02]  /*1fc0*/  @!P3 FMUL R35, R35, 16777216 ;  /* 0x4b8000002323b820 */ /* 0x000fe40000400000 */
[----:B------:R-:W-:-:S02]  /*1fd0*/  @!P3 FMUL R26, R26, 16777216 ;  /* 0x4b8000001a1ab820 */ /* 0x000fc40000400000 */
[----:B------:R-:W-:Y:S02]  /*1fe0*/  @!P3 FMUL R34, R34, 16777216 ;  /* 0x4b8000002222b820 */ /* 0x000fe40000400000 */
[C---:B-1----:R-:W-:Y:S02]  /*1ff0*/  FMUL R10, R8.reuse, R25 ;  /* 0x00000019080a7220 */ /* 0x042fe40000400000 */
[C---:B------:R-:W-:Y:S01]  /*2000*/  FMUL R11, R8.reuse, R24 ;  /* 0x00000018080b7220 */ /* 0x040fe20000400000 */
[----:B------:R-:W-:Y:S01]  /*2010*/  MOV R24, c[0x0][0x1c8] ;  /* 0x0000720000187a02 */ /* 0x000fe20000000f00 */
[C---:B------:R-:W-:Y:S01]  /*2020*/  FMUL R15, R8.reuse, R33 ;  /* 0x00000021080f7220 */ /* 0x040fe20000400000 */
[----:B------:R-:W-:Y:S01]  /*2030*/  @P1 MOV R33, 0x7f800000 ;  /* 0x7f80000000211802 */ /* 0x000fe20000000f00 */
[----:B------:R-:W-:Y:S02]  /*2040*/  FMUL R14, R8, R32 ;  /* 0x00000020080e7220 */ /* 0x000fe40000400000 */
[----:B0-----:R-:W-:Y:S01]  /*2050*/  FMUL R8, R6, R27 ;  /* 0x0000001b06087220 */ /* 0x001fe20000400000 */
[----:B------:R-:W-:Y:S01]  /*2060*/  F2FP.BF16.PACK_AB R10, R10, R15 ;  /* 0x0000000f0a0a723e */ /* 0x000fe200000010ff */
[C---:B------:R-:W-:Y:S01]  /*2070*/  FMUL R13, R6.reuse, R35 ;  /* 0x00000023060d7220 */ /* 0x040fe20000400000 */
[----:B------:R-:W-:Y:S01]  /*2080*/  F2FP.BF16.PACK_AB R11, R11, R14 ;  /* 0x0000000e0b0b723e */ /* 0x000fe200000010ff */
[C---:B------:R-:W-:Y:S01]  /*2090*/  FMUL R9, R6.reuse, R26 ;  /* 0x0000001a06097220 */ /* 0x040fe20000400000 */
[----:B------:R-:W-:Y:S01]  /*20a0*/  LOP3.LUT R15, R17, 0x8, RZ, 0x3c, !PT ;  /* 0x00000008110f7812 */ /* 0x000fe200078e3cff */
[----:B------:R-:W-:Y:S01]  /*20b0*/  FMUL R12, R6, R34 ;  /* 0x00000022060c7220 */ /* 0x000fe20000400000 */
[----:B------:R-:W-:Y:S01]  /*20c0*/  F2FP.BF16.PACK_AB R8, R8, R13 ;  /* 0x0000000d0808723e */ /* 0x000fe200000010ff */
[----:B------:R-:W-:Y:S01]  /*20d0*/  FADD R5, R5, -1 ;  /* 0xbf80000005057421 */ /* 0x000fe20000000000 */
[----:B------:R-:W-:Y:S01]  /*20e0*/  LOP3.LUT R13, R16, 0x4, RZ, 0x3c, !PT ;  /* 0x00000004100d7812 */ /* 0x000fe200078e3cff */
[----:B------:R-:W-:Y:S01]  /*20f0*/  FFMA.FTZ R3, R4, 1.1920928955078125e-07, R3 ;  /* 0x3400000004037823 */ /* 0x000fe20000010003 */
[----:B------:R-:W-:Y:S01]  /*2100*/  F2FP.BF16.PACK_AB R12, R9, R12 ;  /* 0x0000000c090c723e */ /* 0x000fe200000010ff */
[----:B------:R-:W-:Y:S01]  /*2110*/  FFMA.FTZ R4, R5, R19, -0.16845393180847167969 ;  /* 0xbe2c7f3005047423 */ /* 0x000fe20000010013 */
[----:B------:R-:W-:Y:S01]  /*2120*/  STS [R16], R11 ;  /* 0x0000000b10007388 */ /* 0x000fe20000000800 */
[----:B------:R-:W-:Y:S01]  /*2130*/  FADD R22, R7, -1 ;  /* 0xbf80000007167421 */ /* 0x000fe20000000000 */
[----:B------:R-:W-:Y:S01]  /*2140*/  LEA R9, R24, R65, 0x1 ;  /* 0x0000004118097211 */ /* 0x000fe200078e08ff */
[----:B------:R-:W-:Y:S01]  /*2150*/  FFMA.FTZ R4, R5, R4, 0.1716887056827545166 ;  /* 0x3e2fcf2a05047423 */ /* 0x000fe20000010004 */
[----:B------:R0:W-:Y:S01]  /*2160*/  STS [R16+0x400], R10 ;  /* 0x0004000a10007388 */ /* 0x0001e20000000800 */
[C---:B------:R-:W-:Y:S01]  /*2170*/  FFMA.FTZ R7, R22.reuse, R19, -0.16845393180847167969 ;  /* 0xbe2c7f3016077423 */ /* 0x040fe20000010013 */
[----:B------:R-:W-:Y:S01]  /*2180*/  LEA R6, P4, R9, R18, 0x1 ;  /* 0x0000001209067211 */ /* 0x000fe200078808ff */
[----:B------:R-:W-:Y:S01]  /*2190*/  FFMA.FTZ R4, R5, R4, -0.17900948226451873779 ;  /* 0xbe374e4305047423 */ /* 0x000fe20000010004 */
[----:B------:R1:W-:Y:S01]  /*21a0*/  STS [R13+0x800], R12 ;  /* 0x0008000c0d007388 */ /* 0x0003e20000000800 */
[----:B------:R-:W-:-:S02]  /*21b0*/  FFMA.FTZ R7, R22, R7, 0.1716887056827545166 ;  /* 0x3e2fcf2a16077423 */ /* 0x000fc40000010007 */
[----:B------:R-:W-:Y:S01]  /*21c0*/  FFMA.FTZ R4, R5, R4, 0.20512372255325317383 ;  /* 0x3e520bf405047423 */ /* 0x000fe20000010004 */
[----:B------:R2:W-:Y:S01]  /*21d0*/  STS [R13+0xc00], R8 ;  /* 0x000c00080d007388 */ /* 0x0005e20000000800 */
[C---:B------:R-:W-:Y:S01]  /*21e0*/  FFMA.FTZ R7, R22.reuse, R7, -0.17900948226451873779 ;  /* 0xbe374e4316077423 */ /* 0x040fe20000010007 */
[----:B0-----:R-:W-:Y:S01]  /*21f0*/  LOP3.LUT R16, R17, 0xc, RZ, 0x3c, !PT ;  /* 0x0000000c11107812 */ /* 0x001fe200078e3cff */
[----:B------:R-:W-:Y:S01]  /*2200*/  FFMA.FTZ R4, R5, R4, -0.24046532809734344482 ;  /* 0xbe763c8b05047423 */ /* 0x000fe20000010004 */
[----:B------:R-:W-:Y:S01]  /*2210*/  BAR.SYNC.DEFER_BLOCKING 0x0 ;  /* 0x0000000000007b1d */ /* 0x000fe20000010000 */
[----:B------:R-:W-:Y:S01]  /*2220*/  FFMA.FTZ R7, R22, R7, 0.20512372255325317383 ;  /* 0x3e520bf416077423 */ /* 0x000fe20000010007 */
[----:B-1----:R-:W-:Y:S01]  /*2230*/  LOP3.LUT R12, R17, 0x4, RZ, 0x3c, !PT ;  /* 0x00000004110c7812 */ /* 0x002fe200078e3cff */
[----:B------:R-:W-:Y:S01]  /*2240*/  FFMA.FTZ R4, R5, R4, 0.28857114911079406738 ;  /* 0x3e93bf9905047423 */ /* 0x000fe20000010004 */
[----:B------:R-:W-:Y:S01]  /*2250*/  LEA R10, R24, R9, 0x1 ;  /* 0x00000009180a7211 */ /* 0x000fe200078e08ff */
[----:B------:R-:W-:-:S02]  /*2260*/  FFMA.FTZ R7, R22, R7, -0.24046532809734344482 ;  /* 0xbe763c8b16077423 */ /* 0x000fc40000010007 */
[C---:B------:R-:W-:Y:S01]  /*2270*/  FFMA.FTZ R4, R5.reuse, R4, -0.36067417263984680176 ;  /* 0xbeb8aa4905047423 */ /* 0x040fe20000010004 */
[----:B--2---:R-:W-:Y:S01]  /*2280*/  LEA R13, R24, R10, 0x1 ;  /* 0x0000000a180d7211 */ /* 0x004fe200078e08ff */
[----:B------:R-:W-:Y:S01]  /*2290*/  FFMA.FTZ R7, R22, R7, 0.28857114911079406738 ;  /* 0x3e93bf9916077423 */ /* 0x000fe20000010007 */
[----:B------:R-:W-:Y:S01]  /*22a0*/  LEA R8, P5, R10, R18, 0x1 ;  /* 0x000000120a087211 */ /* 0x000fe200078a08ff */
[----:B------:R-:W-:Y:S01]  /*22b0*/  FFMA.FTZ R4, R5, R4, 0.48089820146560668945 ;  /* 0x3ef6384a05047423 */ /* 0x000fe20000010004 */
[----:B------:R-:W-:Y:S01]  /*22c0*/  LEA R14, R24, R13, 0x1 ;  /* 0x0000000d180e7211 */ /* 0x000fe200078e08ff */
[----:B------:R-:W-:Y:S01]  /*22d0*/  FFMA.FTZ R11, R22, R7, -0.36067417263984680176 ;  /* 0xbeb8aa49160b7423 */ /* 0x000fe20000010007 */
[----:B------:R-:W-:Y:S01]  /*22e0*/  LEA.HI.X.SX32 R7, R9, R28, 0x1, P4 ;  /* 0x0000001c09077211 */ /* 0x000fe200020f0eff */
[----:B------:R-:W-:Y:S01]  /*22f0*/  FFMA.FTZ R4, R5, R4, -0.72134751081466674805 ;  /* 0xbf38aa3b05047423 */ /* 0x000fe20000010004 */
[----:B------:R-:W-:Y:S01]  /*2300*/  LEA.HI.X.SX32 R9, R10, R28, 0x1, P5 ;  /* 0x0000001c0a097211 */ /* 0x000fe200028f0eff */
[----:B------:R-:W-:-:S02]  /*2310*/  FFMA.FTZ R11, R22, R11, 0.48089820146560668945 ;  /* 0x3ef6384a160b7423 */ /* 0x000fc4000001000b */
[----:B------:R-:W-:-:S04]  /*2320*/  FMUL R4, R5, R4 ;  /* 0x0000000405047220 */ /* 0x000fc80000400000 */
[C---:B------:R-:W-:Y:S01]  /*2330*/  FMUL R4, R5.reuse, R4 ;  /* 0x0000000405047220 */ /* 0x040fe20000400000 */
[----:B------:R-:W0:Y:S03]  /*2340*/  LDS R25, [R17] ;  /* 0x0000000011197984 */ /* 0x000e260000000800 */
[----:B------:R-:W-:Y:S01]  /*2350*/  FFMA.FTZ R20, R5, 1.4426950216293334961, R4 ;  /* 0x3fb8aa3b05147823 */ /* 0x000fe20000010004 */
[----:B------:R1:W2:Y:S01]  /*2360*/  LDS R27, [R12] ;  /* 0x000000000c1b7984 */ /* 0x0002a20000000800 */
[----:B------:R-:W-:Y:S02]  /*2370*/  LEA R4, P3, R65, R18, 0x1 ;  /* 0x0000001241047211 */ /* 0x000fe400078608ff */
[----:B------:R-:W-:Y:S01]  /*2380*/  FADD R3, R3, R20 ;  /* 0x0000001403037221 */ /* 0x000fe20000000000 */
[----:B------:R3:W4:Y:S01]  /*2390*/  LDS R29, [R15] ;  /* 0x000000000f1d7984 */ /* 0x0007220000000800 */
[----:B------:R-:W-:-:S02]  /*23a0*/  LEA.HI.X.SX32 R5, R65, R28, 0x1, P3 ;  /* 0x0000001c41057211 */ /* 0x000fc400018f0eff */
[CC--:B------:R-:W-:Y:S01]  /*23b0*/  LEA R10, P3, R13.reuse, R18.reuse, 0x1 ;  /* 0x000000120d0a7211 */ /* 0x0c0fe200078608ff */
[----:B------:R5:W4:Y:S01]  /*23c0*/  LDS R31, [R16] ;  /* 0x00000000101f7984 */ /* 0x000b220000000800 */
[----:B-1----:R-:W-:Y:S02]  /*23d0*/  LEA R12, P4, R14, R18, 0x1 ;  /* 0x000000120e0c7211 */ /* 0x002fe400078808ff */
[----:B------:R-:W-:Y:S01]  /*23e0*/  LEA R17, R24, R14, 0x1 ;  /* 0x0000000e18117211 */ /* 0x000fe200078e08ff */
[----:B---3--:R-:W-:Y:S01]  /*23f0*/  FFMA.FTZ R15, R22, R11, -0.72134751081466674805 ;  /* 0xbf38aa3b160f7423 */ /* 0x008fe2000001000b */
[-C--:B------:R-:W-:Y:S02]  /*2400*/  LEA.HI.X.SX32 R11, R13, R28.reuse, 0x1, P3 ;  /* 0x0000001c0d0b7211 */ /* 0x080fe400018f0eff */
[----:B------:R-:W-:Y:S01]  /*2410*/  LEA.HI.X.SX32 R13, R14, R28, 0x1, P4 ;  /* 0x0000001c0e0d7211 */ /* 0x000fe200020f0eff */
[----:B------:R-:W-:Y:S01]  /*2420*/  FMUL R15, R22, R15 ;  /* 0x0000000f160f7220 */ /* 0x000fe20000400000 */
[----:B------:R-:W-:-:S02]  /*2430*/  LEA R14, P3, R17, R18, 0x1 ;  /* 0x00000012110e7211 */ /* 0x000fc400078608ff */
[----:B------:R-:W-:Y:S01]  /*2440*/  LEA R19, R24, R17, 0x1 ;  /* 0x0000001118137211 */ /* 0x000fe200078e08ff */
[----:B------:R-:W-:Y:S01]  /*2450*/  FMUL R23, R22, R15 ;  /* 0x0000000f16177220 */ /* 0x000fe20000400000 */
[----:B------:R-:W-:Y:S02]  /*2460*/  LEA.HI.X.SX32 R15, R17, R28, 0x1, P3 ;  /* 0x0000001c110f7211 */ /* 0x000fe400018f0eff */
[----:B------:R-:W-:Y:S01]  /*2470*/  FSETP.NEU.AND P3, PT, R0, RZ, PT ;  /* 0x000000ff0000720b */ /* 0x000fe20003f6d000 */
[----:B------:R-:W-:Y:S01]  /*2480*/  FFMA.FTZ R22, R22, 1.4426950216293334961, R23 ;  /* 0x3fb8aa3b16167823 */ /* 0x000fe20000010017 */
[----:B------:R-:W-:Y:S02]  /*2490*/  @P2 MOV R23, 0x7f800000 ;  /* 0x7f80000000172802 */ /* 0x000fe40000000f00 */
[----:B------:R-:W-:Y:S01]  /*24a0*/  LEA R24, R24, R19, 0x1 ;  /* 0x0000001318187211 */ /* 0x000fe200078e08ff */
[----:B------:R-:W-:Y:S01]  /*24b0*/  FADD R21, R21, R22 ;  /* 0x0000001615157221 */ /* 0x000fe20000000000 */
[-C--:B-----5:R-:W-:Y:S01]  /*24c0*/  LEA R16, P4, R19, R18.reuse, 0x1 ;  /* 0x0000001213107211 */ /* 0x0a0fe200078808ff */
[----:B------:R-:W-:Y:S01]  /*24d0*/  @P2 FFMA.FTZ R3, R0, R23, +INF ;  /* 0x7f80000000032423 */ /* 0x000fe20000010017 */
[----:B------:R-:W-:Y:S01]  /*24e0*/  LEA R18, P5, R24, R18, 0x1 ;  /* 0x0000001218127211 */ /* 0x000fe200078a08ff */
[C---:B------:R-:W-:Y:S01]  /*24f0*/  @P1 FFMA.FTZ R21, R2.reuse, R33, +INF ;  /* 0x7f80000002151423 */ /* 0x040fe20000010021 */
[----:B------:R-:W-:-:S02]  /*2500*/  FSETP.NEU.AND P2, PT, R2, RZ, PT ;  /* 0x000000ff0200720b */ /* 0x000fc40003f4d000 */
[----:B------:R-:W-:Y:S01]  /*2510*/  FSEL R0, R3, -INF , P3 ;  /* 0xff80000003007808 */ /* 0x000fe20001800000 */
[----:B0-----:R-:W-:Y:S01]  /*2520*/  STG.E.U16 [R4.64], R25 ;  /* 0x0000001904007986 */ /* 0x001fe2000c101504 */
[----:B------:R-:W-:Y:S02]  /*2530*/  PRMT R2, R25, 0x7632, R2 ;  /* 0x0000763219027816 */ /* 0x000fe40000000002 */
[-C--:B------:R-:W-:Y:S01]  /*2540*/  LEA.HI.X.SX32 R17, R19, R28.reuse, 0x1, P4 ;  /* 0x0000001c13117211 */ /* 0x080fe200020f0eff */
[----:B--2---:R0:W-:Y:S01]  /*2550*/  STG.E.U16 [R6.64], R27 ;  /* 0x0000001b06007986 */ /* 0x0041e2000c101504 */
[----:B------:R-:W-:Y:S01]  /*2560*/  FFMA R20, R0, 0.69314718246459960938, R69 ;  /* 0x3f31721800147823 */ /* 0x000fe20000000045 */
[----:B------:R-:W-:Y:S02]  /*2570*/  LEA.HI.X.SX32 R19, R24, R28, 0x1, P5 ;  /* 0x0000001c18137211 */ /* 0x000fe400028f0eff */
[----:B----4-:R1:W-:Y:S01]  /*2580*/  STG.E.U16 [R8.64], R29 ;  /* 0x0000001d08007986 */ /* 0x0103e2000c101504 */
[----:B------:R-:W-:-:S02]  /*2590*/  PRMT R0, R29, 0x7632, R0 ;  /* 0x000076321d007816 */ /* 0x000fc40000000000 */
[----:B------:R-:W-:Y:S01]  /*25a0*/  FSEL R21, R21, -INF , P2 ;  /* 0xff80000015157808 */ /* 0x000fe20001000000 */
[----:B------:R2:W-:Y:S01]  /*25b0*/  STG.E.U16 [R10.64], R31 ;  /* 0x0000001f0a007986 */ /* 0x0005e2000c101504 */
[----:B0-----:R-:W-:-:S03]  /*25c0*/  PRMT R7, R27, 0x7632, R7 ;  /* 0x000076321b077816 */ /* 0x001fc60000000007 */
[----:B------:R2:W-:Y:S01]  /*25d0*/  STG.E.U16 [R12.64], R2 ;  /* 0x000000020c007986 */ /* 0x0005e2000c101504 */
[----:B------:R-:W-:Y:S01]  /*25e0*/  FFMA R21, R21, 0.69314718246459960938, R70 ;  /* 0x3f31721815157823 */ /* 0x000fe20000000046 */
[----:B-1----:R-:W-:Y:S02]  /*25f0*/  PRMT R9, R31, 0x7632, R9 ;  /* 0x000076321f097816 */ /* 0x002fe40000000009 */
[----:B------:R2:W-:Y:S04]  /*2600*/  STG.E.U16 [R14.64], R7 ;  /* 0x000000070e007986 */ /* 0x0005e8000c101504 */
[----:B------:R2:W-:Y:S04]  /*2610*/  STG.E.U16 [R16.64], R0 ;  /* 0x0000000010007986 */ /* 0x0005e8000c101504 */
[----:B------:R2:W-:Y:S04]  /*2620*/  STG.E.U16 [R18.64], R9 ;  /* 0x0000000912007986 */ /* 0x0005e8000c101504 */
[----:B------:R-:W-:Y:S06]  /*2630*/  BAR.SYNC.DEFER_BLOCKING 0x0 ;  /* 0x0000000000007b1d */ /* 0x000fec0000010000 */
[----:B------:R2:W-:Y:S04]  /*2640*/  STS.64 [R61], R20 ;  /* 0x000000143d007388 */ /* 0x0005e80000000a00 */
[----:B------:R-:W-:Y:S06]  /*2650*/  BAR.SYNC.DEFER_BLOCKING 0x0 ;  /* 0x0000000000007b1d */ /* 0x000fec0000010000 */
[----:B------:R-:W-:Y:S05]  /*2660*/  @P0 EXIT ;  /* 0x000000000000094d */ /* 0x000fea0003800000 */
[----:B--2---:R-:W0:Y:S01]  /*2670*/  LDS R5, [R68] ;  /* 0x0000000044057984 */ /* 0x004e220000000800 */
[----:B------:R-:W-:Y:S01]  /*2680*/  IMAD R67, R67, c[0x0][0x1cc], RZ ;  /* 0x0000730043437a24 */ /* 0x000fe200078e02ff */
[C---:B------:R-:W-:Y:S01]  /*2690*/  SHF.L.U32 R3, R66.reuse, 0x2, RZ ;  /* 0x0000000242037819 */ /* 0x040fe200000006ff */
[----:B------:R-:W-:-:S03]  /*26a0*/  IMAD.HI R66, R66, 0x4, RZ ;  /* 0x0000000442427827 */ /* 0x000fc600078e02ff */
[C---:B------:R-:W-:Y:S01]  /*26b0*/  SHF.L.U32 R2, R67.reuse, 0x2, RZ ;  /* 0x0000000243027819 */ /* 0x040fe200000006ff */
[----:B------:R-:W-:-:S03]  /*26c0*/  IMAD.HI R67, R67, 0x4, RZ ;  /* 0x0000000443437827 */ /* 0x000fc600078e02ff */
[----:B------:R-:W-:-:S04]  /*26d0*/  IADD3 R2, P0, P1, R3, c[0x0][0x180], R2 ;  /* 0x0000600003027a10 */ /* 0x000fc8000791e002 */
[----:B------:R-:W-:-:S05]  /*26e0*/  IADD3.X R3, R66, c[0x0][0x184], R67, P0, P1 ;  /* 0x0000610042037a10 */ /* 0x000fca00007e2443 */
[----:B0-----:R-:W-:Y:S01]  /*26f0*/  STG.E [R2.64], R5 ;  /* 0x0000000502007986 */ /* 0x001fe2000c101904 */
[----:B------:R-:W-:Y:S05]  /*2700*/  EXIT ;  /* 0x000000000000794d */ /* 0x000fea0003800000 */
.L_x_2:
[----:B------:R-:W-:-:S00]  /*2710*/  BRA `(.L_x_2) ;  /* 0xfffffff000007947 */ /* 0x000fc0000383ffff */
[----:B------:R-:W-:-:S00]  /*2720*/  NOP ;  /* 0x0000000000007918 */ /* 0x000fc00000000000 */
        /* <DEDUP_REMOVED lines=13> */
.L_x_3:


//--------------------- .nv.global.init           --------------------------
	.section	.nv.global.init,"aw",@progbits
.nv.global.init:
	.type		_$_str,@object
	.size		_$_str,(.L_0 - _$_str)
_$_str:
        /*0000*/ 	.byte	0x5f, 0x5f, 0x43, 0x55, 0x44, 0x41, 0x5f, 0x46, 0x54, 0x5a, 0x00
.L_0:


//--------------------- .nv.shared.attn_fwd       --------------------------
	.section	.nv.shared.attn_fwd,"aw",@nobits
	.sectionflags	@""
	.align	16
